//
// Generated by NVIDIA NVVM Compiler
//
// Compiler Build ID: CL-36424714
// Cuda compilation tools, release 13.0, V13.0.88
// Based on NVVM 20.0.0
//

.version 9.0
.target sm_100
.address_size 64

	// .globl	_Z18normalize_image_cuPfS_jPKfS1_
// _ZZ15image_minmax_cuILj16EEvPKfjPfE9warp_mins has been demoted
// _ZZ15image_minmax_cuILj16EEvPKfjPfE9warp_maxs has been demoted

.visible .entry _Z18normalize_image_cuPfS_jPKfS1_(
	.param .u64 .ptr .align 1 _Z18normalize_image_cuPfS_jPKfS1__param_0,
	.param .u64 .ptr .align 1 _Z18normalize_image_cuPfS_jPKfS1__param_1,
	.param .u32 _Z18normalize_image_cuPfS_jPKfS1__param_2,
	.param .u64 .ptr .align 1 _Z18normalize_image_cuPfS_jPKfS1__param_3,
	.param .u64 .ptr .align 1 _Z18normalize_image_cuPfS_jPKfS1__param_4
)
{
	.reg .pred 	%p<3>;
	.reg .b32 	%r<11>;
	.reg .b32 	%f<7>;
	.reg .b64 	%rd<12>;

	ld.param.u64 	%rd3, [_Z18normalize_image_cuPfS_jPKfS1__param_0];
	ld.param.u64 	%rd4, [_Z18normalize_image_cuPfS_jPKfS1__param_1];
	ld.param.u32 	%r5, [_Z18normalize_image_cuPfS_jPKfS1__param_2];
	ld.param.u64 	%rd5, [_Z18normalize_image_cuPfS_jPKfS1__param_3];
	ld.param.u64 	%rd6, [_Z18normalize_image_cuPfS_jPKfS1__param_4];
	cvta.to.global.u64 	%rd7, %rd6;
	cvta.to.global.u64 	%rd8, %rd5;
	mov.u32 	%r6, %ntid.x;
	mov.u32 	%r7, %ctaid.x;
	mov.u32 	%r8, %tid.x;
	mad.lo.s32 	%r10, %r6, %r7, %r8;
	mov.u32 	%r9, %nctaid.x;
	mul.lo.s32 	%r2, %r9, %r6;
	ld.global.f32 	%f1, [%rd8];
	ld.global.f32 	%f2, [%rd7];
	setp.ge.u32 	%p1, %r10, %r5;
	@%p1 bra 	$L__BB0_3;
	sub.f32 	%f3, %f2, %f1;
	cvta.to.global.u64 	%rd1, %rd3;
	cvta.to.global.u64 	%rd2, %rd4;
$L__BB0_2:
	mul.wide.u32 	%rd9, %r10, 4;
	add.s64 	%rd10, %rd1, %rd9;
	ld.global.f32 	%f4, [%rd10];
	sub.f32 	%f5, %f4, %f1;
	div.rn.f32 	%f6, %f5, %f3;
	add.s64 	%rd11, %rd2, %rd9;
	st.global.f32 	[%rd11], %f6;
	add.s32 	%r10, %r10, %r2;
	setp.lt.u32 	%p2, %r10, %r5;
	@%p2 bra 	$L__BB0_2;
$L__BB0_3:
	ret;

}
	// .globl	_Z15image_minmax_cuILj16EEvPKfjPf
.visible .entry _Z15image_minmax_cuILj16EEvPKfjPf(
	.param .u64 .ptr .align 1 _Z15image_minmax_cuILj16EEvPKfjPf_param_0,
	.param .u32 _Z15image_minmax_cuILj16EEvPKfjPf_param_1,
	.param .u64 .ptr .align 1 _Z15image_minmax_cuILj16EEvPKfjPf_param_2
)
{
	.reg .pred 	%p<31>;
	.reg .b32 	%r<68>;
	.reg .b32 	%f<64>;
	.reg .b64 	%rd<11>;
	// demoted variable
	.shared .align 4 .b8 _ZZ15image_minmax_cuILj16EEvPKfjPfE9warp_mins[64];
	// demoted variable
	.shared .align 4 .b8 _ZZ15image_minmax_cuILj16EEvPKfjPfE9warp_maxs[64];
	ld.param.u64 	%rd3, [_Z15image_minmax_cuILj16EEvPKfjPf_param_0];
	ld.param.u32 	%r9, [_Z15image_minmax_cuILj16EEvPKfjPf_param_1];
	ld.param.u64 	%rd4, [_Z15image_minmax_cuILj16EEvPKfjPf_param_2];
	cvta.to.global.u64 	%rd1, %rd4;
	mov.u32 	%r1, %ntid.x;
	mov.u32 	%r2, %ctaid.x;
	mov.u32 	%r3, %tid.x;
	mad.lo.s32 	%r67, %r1, %r2, %r3;
	mov.u32 	%r5, %nctaid.x;
	setp.ge.u32 	%p1, %r67, %r9;
	mov.f32 	%f61, 0fFF7FFFFF;
	mov.f32 	%f60, 0f7F7FFFFF;
	@%p1 bra 	$L__BB1_3;
	mul.lo.s32 	%r6, %r5, %r1;
	cvta.to.global.u64 	%rd2, %rd3;
	mov.f32 	%f60, 0f7F7FFFFF;
	mov.f32 	%f61, 0fFF7FFFFF;
$L__BB1_2:
	mul.wide.u32 	%rd5, %r67, 4;
	add.s64 	%rd6, %rd2, %rd5;
	ld.global.f32 	%f19, [%rd6];
	min.f32 	%f60, %f60, %f19;
	max.f32 	%f61, %f61, %f19;
	add.s32 	%r67, %r67, %r6;
	setp.lt.u32 	%p2, %r67, %r9;
	@%p2 bra 	$L__BB1_2;
$L__BB1_3:
	mov.b32 	%r11, %f60;
	shfl.sync.down.b32	%r12|%p3, %r11, 16, 31, -1;
	mov.b32 	%f20, %r12;
	min.f32 	%f21, %f60, %f20;
	mov.b32 	%r13, %f61;
	shfl.sync.up.b32	%r14|%p4, %r13, 16, 0, -1;
	mov.b32 	%f22, %r14;
	max.f32 	%f23, %f61, %f22;
	mov.b32 	%r15, %f21;
	shfl.sync.down.b32	%r16|%p5, %r15, 8, 31, -1;
	mov.b32 	%f24, %r16;
	min.f32 	%f25, %f21, %f24;
	mov.b32 	%r17, %f23;
	shfl.sync.up.b32	%r18|%p6, %r17, 8, 0, -1;
	mov.b32 	%f26, %r18;
	max.f32 	%f27, %f23, %f26;
	mov.b32 	%r19, %f25;
	shfl.sync.down.b32	%r20|%p7, %r19, 4, 31, -1;
	mov.b32 	%f28, %r20;
	min.f32 	%f29, %f25, %f28;
	mov.b32 	%r21, %f27;
	shfl.sync.up.b32	%r22|%p8, %r21, 4, 0, -1;
	mov.b32 	%f30, %r22;
	max.f32 	%f31, %f27, %f30;
	mov.b32 	%r23, %f29;
	shfl.sync.down.b32	%r24|%p9, %r23, 2, 31, -1;
	mov.b32 	%f32, %r24;
	min.f32 	%f33, %f29, %f32;
	mov.b32 	%r25, %f31;
	shfl.sync.up.b32	%r26|%p10, %r25, 2, 0, -1;
	mov.b32 	%f34, %r26;
	max.f32 	%f35, %f31, %f34;
	mov.b32 	%r27, %f33;
	shfl.sync.down.b32	%r28|%p11, %r27, 1, 31, -1;
	mov.b32 	%f36, %r28;
	min.f32 	%f7, %f33, %f36;
	mov.b32 	%r29, %f35;
	shfl.sync.up.b32	%r30|%p12, %r29, 1, 0, -1;
	mov.b32 	%f37, %r30;
	max.f32 	%f8, %f35, %f37;
	and.b32  	%r10, %r3, 31;
	setp.eq.s32 	%p13, %r10, 31;
	@%p13 bra 	$L__BB1_6;
	setp.ne.s32 	%p14, %r10, 0;
	@%p14 bra 	$L__BB1_7;
	shr.u32 	%r35, %r3, 3;
	and.b32  	%r36, %r35, 124;
	mov.u32 	%r37, _ZZ15image_minmax_cuILj16EEvPKfjPfE9warp_mins;
	add.s32 	%r38, %r37, %r36;
	st.shared.f32 	[%r38], %f7;
	bra.uni 	$L__BB1_7;
$L__BB1_6:
	shr.u32 	%r31, %r3, 3;
	and.b32  	%r32, %r31, 124;
	mov.u32 	%r33, _ZZ15image_minmax_cuILj16EEvPKfjPfE9warp_maxs;
	add.s32 	%r34, %r33, %r32;
	st.shared.f32 	[%r34], %f8;
$L__BB1_7:
	bar.sync 	0;
	setp.gt.u32 	%p15, %r3, 31;
	@%p15 bra 	$L__BB1_12;
	setp.gt.u32 	%p24, %r3, 15;
	mov.f32 	%f62, 0f7F7FFFFF;
	@%p24 bra 	$L__BB1_10;
	shl.b32 	%r54, %r3, 2;
	mov.u32 	%r55, _ZZ15image_minmax_cuILj16EEvPKfjPfE9warp_mins;
	add.s32 	%r56, %r55, %r54;
	ld.shared.f32 	%f62, [%r56];
$L__BB1_10:
	mov.b32 	%r57, %f62;
	shfl.sync.down.b32	%r58|%p25, %r57, 16, 31, -1;
	mov.b32 	%f49, %r58;
	min.f32 	%f50, %f62, %f49;
	mov.b32 	%r59, %f50;
	shfl.sync.down.b32	%r60|%p26, %r59, 8, 31, -1;
	mov.b32 	%f51, %r60;
	min.f32 	%f52, %f50, %f51;
	mov.b32 	%r61, %f52;
	shfl.sync.down.b32	%r62|%p27, %r61, 4, 31, -1;
	mov.b32 	%f53, %r62;
	min.f32 	%f54, %f52, %f53;
	mov.b32 	%r63, %f54;
	shfl.sync.down.b32	%r64|%p28, %r63, 2, 31, -1;
	mov.b32 	%f55, %r64;
	min.f32 	%f56, %f54, %f55;
	mov.b32 	%r65, %f56;
	shfl.sync.down.b32	%r66|%p29, %r65, 1, 31, -1;
	mov.b32 	%f57, %r66;
	min.f32 	%f11, %f56, %f57;
	setp.ne.s32 	%p30, %r3, 0;
	@%p30 bra 	$L__BB1_17;
	mul.wide.u32 	%rd9, %r2, 4;
	add.s64 	%rd10, %rd1, %rd9;
	st.global.f32 	[%rd10], %f11;
	bra.uni 	$L__BB1_17;
$L__BB1_12:
	setp.gt.u32 	%p16, %r3, 63;
	@%p16 bra 	$L__BB1_17;
	and.b32  	%r39, %r3, 48;
	setp.ne.s32 	%p17, %r39, 32;
	mov.f32 	%f63, 0fFF7FFFFF;
	@%p17 bra 	$L__BB1_15;
	shl.b32 	%r40, %r3, 2;
	mov.u32 	%r41, _ZZ15image_minmax_cuILj16EEvPKfjPfE9warp_maxs;
	add.s32 	%r42, %r41, %r40;
	ld.shared.f32 	%f63, [%r42+-128];
$L__BB1_15:
	mov.b32 	%r43, %f63;
	shfl.sync.down.b32	%r44|%p18, %r43, 16, 31, -1;
	mov.b32 	%f39, %r44;
	max.f32 	%f40, %f63, %f39;
	mov.b32 	%r45, %f40;
	shfl.sync.down.b32	%r46|%p19, %r45, 8, 31, -1;
	mov.b32 	%f41, %r46;
	max.f32 	%f42, %f40, %f41;
	mov.b32 	%r47, %f42;
	shfl.sync.down.b32	%r48|%p20, %r47, 4, 31, -1;
	mov.b32 	%f43, %r48;
	max.f32 	%f44, %f42, %f43;
	mov.b32 	%r49, %f44;
	shfl.sync.down.b32	%r50|%p21, %r49, 2, 31, -1;
	mov.b32 	%f45, %r50;
	max.f32 	%f46, %f44, %f45;
	mov.b32 	%r51, %f46;
	shfl.sync.down.b32	%r52|%p22, %r51, 1, 31, -1;
	mov.b32 	%f47, %r52;
	max.f32 	%f14, %f46, %f47;
	setp.ne.s32 	%p23, %r3, 32;
	@%p23 bra 	$L__BB1_17;
	add.s32 	%r53, %r5, %r2;
	mul.wide.u32 	%rd7, %r53, 4;
	add.s64 	%rd8, %rd1, %rd7;
	st.global.f32 	[%rd8], %f14;
$L__BB1_17:
	ret;

}
	// .globl	_Z14warp_minmax_cuILj64EEvPKfPf
.visible .entry _Z14warp_minmax_cuILj64EEvPKfPf(
	.param .u64 .ptr .align 1 _Z14warp_minmax_cuILj64EEvPKfPf_param_0,
	.param .u64 .ptr .align 1 _Z14warp_minmax_cuILj64EEvPKfPf_param_1
)
{
	.reg .pred 	%p<15>;
	.reg .b32 	%r<25>;
	.reg .b32 	%f<37>;
	.reg .b64 	%rd<11>;

	ld.param.u64 	%rd5, [_Z14warp_minmax_cuILj64EEvPKfPf_param_0];
	ld.param.u64 	%rd6, [_Z14warp_minmax_cuILj64EEvPKfPf_param_1];
	cvta.to.global.u64 	%rd1, %rd6;
	mov.u32 	%r1, %tid.x;
	setp.gt.u32 	%p1, %r1, 63;
	mov.f32 	%f36, 0fFF7FFFFF;
	mov.f32 	%f35, 0f7F7FFFFF;
	@%p1 bra 	$L__BB2_3;
	mul.wide.u32 	%rd7, %r1, 4;
	cvta.to.global.u64 	%rd8, %rd5;
	add.s64 	%rd9, %rd7, %rd8;
	add.s64 	%rd10, %rd9, 256;
	mov.f32 	%f35, 0f7F7FFFFF;
	mov.f32 	%f36, 0fFF7FFFFF;
	mov.u32 	%r24, %r1;
$L__BB2_2:
	ld.global.f32 	%f13, [%rd10+-256];
	min.f32 	%f35, %f35, %f13;
	ld.global.f32 	%f14, [%rd10];
	max.f32 	%f36, %f36, %f14;
	add.s32 	%r3, %r24, 32;
	add.s64 	%rd10, %rd10, 128;
	setp.lt.u32 	%p2, %r24, 32;
	mov.u32 	%r24, %r3;
	@%p2 bra 	$L__BB2_2;
$L__BB2_3:
	mov.b32 	%r4, %f35;
	shfl.sync.down.b32	%r5|%p3, %r4, 16, 31, -1;
	mov.b32 	%f15, %r5;
	min.f32 	%f16, %f35, %f15;
	mov.b32 	%r6, %f36;
	shfl.sync.up.b32	%r7|%p4, %r6, 16, 0, -1;
	mov.b32 	%f17, %r7;
	max.f32 	%f18, %f36, %f17;
	mov.b32 	%r8, %f16;
	shfl.sync.down.b32	%r9|%p5, %r8, 8, 31, -1;
	mov.b32 	%f19, %r9;
	min.f32 	%f20, %f16, %f19;
	mov.b32 	%r10, %f18;
	shfl.sync.up.b32	%r11|%p6, %r10, 8, 0, -1;
	mov.b32 	%f21, %r11;
	max.f32 	%f22, %f18, %f21;
	mov.b32 	%r12, %f20;
	shfl.sync.down.b32	%r13|%p7, %r12, 4, 31, -1;
	mov.b32 	%f23, %r13;
	min.f32 	%f24, %f20, %f23;
	mov.b32 	%r14, %f22;
	shfl.sync.up.b32	%r15|%p8, %r14, 4, 0, -1;
	mov.b32 	%f25, %r15;
	max.f32 	%f26, %f22, %f25;
	mov.b32 	%r16, %f24;
	shfl.sync.down.b32	%r17|%p9, %r16, 2, 31, -1;
	mov.b32 	%f27, %r17;
	min.f32 	%f28, %f24, %f27;
	mov.b32 	%r18, %f26;
	shfl.sync.up.b32	%r19|%p10, %r18, 2, 0, -1;
	mov.b32 	%f29, %r19;
	max.f32 	%f30, %f26, %f29;
	mov.b32 	%r20, %f28;
	shfl.sync.down.b32	%r21|%p11, %r20, 1, 31, -1;
	mov.b32 	%f31, %r21;
	min.f32 	%f7, %f28, %f31;
	mov.b32 	%r22, %f30;
	shfl.sync.up.b32	%r23|%p12, %r22, 1, 0, -1;
	mov.b32 	%f32, %r23;
	max.f32 	%f8, %f30, %f32;
	setp.eq.s32 	%p13, %r1, 31;
	@%p13 bra 	$L__BB2_6;
	setp.ne.s32 	%p14, %r1, 0;
	@%p14 bra 	$L__BB2_7;
	st.global.f32 	[%rd1], %f7;
	bra.uni 	$L__BB2_7;
$L__BB2_6:
	st.global.f32 	[%rd1+4], %f8;
$L__BB2_7:
	ret;

}


// ===== COMPILED SASS (sm_100) =====

	.target	sm_100

	.elftype	@"ET_EXEC"


//--------------------- .note.nv.tkinfo           --------------------------
	.section	.note.nv.tkinfo,"",@"SHT_NOTE"
	.sectionflags	@"SHF_NOTE_NV_TKINFO"
	.tkinfo
        /*0018*/ 	.word	0x00000002
        /*0030*/ 	.string	""
        /*0030*/ 	.string	"ptxas"
        /*0030*/ 	.string	"Cuda compilation tools, release 13.0, V13.0.88"
        /*0030*/ 	.string	"Build cuda_13.0.r13.0/compiler.36424714_0"
        /*0030*/ 	.string	"-arch sm_100 -m 64 "



//--------------------- .note.nv.cuinfo           --------------------------
	.section	.note.nv.cuinfo,"",@"SHT_NOTE"
	.sectionflags	@"SHF_NOTE_NV_CUINFO"
        /*0018*/ 	.short	0x0002
        /*001a*/ 	.short	0x0064
        /*001c*/ 	.short	0x0082
	.zero		2


//--------------------- .nv.info                  --------------------------
	.section	.nv.info,"",@"SHT_CUDA_INFO"
	.align	4


	//----- nvinfo : EIATTR_REGCOUNT
	.align		4
        /*0000*/ 	.byte	0x04, 0x2f
        /*0002*/ 	.short	(.L_1 - .L_0)
	.align		4
.L_0:
        /*0004*/ 	.word	index@(_Z18normalize_image_cuPfS_jPKfS1_)
        /*0008*/ 	.word	0x00000016


	//----- nvinfo : EIATTR_FRAME_SIZE
	.align		4
.L_1:
        /*000c*/ 	.byte	0x04, 0x11
        /*000e*/ 	.short	(.L_3 - .L_2)
	.align		4
.L_2:
        /*0010*/ 	.word	index@($__internal_0_$__cuda_sm3x_div_rn_noftz_f32_slowpath)
        /*0014*/ 	.word	0x00000000


	//----- nvinfo : EIATTR_FRAME_SIZE
	.align		4
.L_3:
        /*0018*/ 	.byte	0x04, 0x11
        /*001a*/ 	.short	(.L_5 - .L_4)
	.align		4
.L_4:
        /*001c*/ 	.word	index@(_Z18normalize_image_cuPfS_jPKfS1_)
        /*0020*/ 	.word	0x00000000


	//----- nvinfo : EIATTR_REGCOUNT
	.align		4
.L_5:
        /*0024*/ 	.byte	0x04, 0x2f
        /*0026*/ 	.short	(.L_7 - .L_6)
	.align		4
.L_6:
        /*0028*/ 	.word	index@(_Z15image_minmax_cuILj16EEvPKfjPf)
        /*002c*/ 	.word	0x00000012


	//----- nvinfo : EIATTR_FRAME_SIZE
	.align		4
.L_7:
        /*0030*/ 	.byte	0x04, 0x11
        /*0032*/ 	.short	(.L_9 - .L_8)
	.align		4
.L_8:
        /*0034*/ 	.word	index@(_Z15image_minmax_cuILj16EEvPKfjPf)
        /*0038*/ 	.word	0x00000000


	//----- nvinfo : EIATTR_REGCOUNT
	.align		4
.L_9:
        /*003c*/ 	.byte	0x04, 0x2f
        /*003e*/ 	.short	(.L_11 - .L_10)
	.align		4
.L_10:
        /*0040*/ 	.word	index@(_Z14warp_minmax_cuILj64EEvPKfPf)
        /*0044*/ 	.word	0x0000000e


	//----- nvinfo : EIATTR_FRAME_SIZE
	.align		4
.L_11:
        /*0048*/ 	.byte	0x04, 0x11
        /*004a*/ 	.short	(.L_13 - .L_12)
	.align		4
.L_12:
        /*004c*/ 	.word	index@(_Z14warp_minmax_cuILj64EEvPKfPf)
        /*0050*/ 	.word	0x00000000


	//----- nvinfo : EIATTR_MIN_STACK_SIZE
	.align		4
.L_13:
        /*0054*/ 	.byte	0x04, 0x12
        /*0056*/ 	.short	(.L_15 - .L_14)
	.align		4
.L_14:
        /*0058*/ 	.word	index@(_Z14warp_minmax_cuILj64EEvPKfPf)
        /*005c*/ 	.word	0x00000000


	//----- nvinfo : EIATTR_MIN_STACK_SIZE
	.align		4
.L_15:
        /*0060*/ 	.byte	0x04, 0x12
        /*0062*/ 	.short	(.L_17 - .L_16)
	.align		4
.L_16:
        /*0064*/ 	.word	index@(_Z15image_minmax_cuILj16EEvPKfjPf)
        /*0068*/ 	.word	0x00000000


	//----- nvinfo : EIATTR_MIN_STACK_SIZE
	.align		4
.L_17:
        /*006c*/ 	.byte	0x04, 0x12
        /*006e*/ 	.short	(.L_19 - .L_18)
	.align		4
.L_18:
        /*0070*/ 	.word	index@(_Z18normalize_image_cuPfS_jPKfS1_)
        /*0074*/ 	.word	0x00000000
.L_19:


//--------------------- .nv.compat                --------------------------
	.section	.nv.compat,"",@"SHT_CUDA_COMPAT_INFO"
	.align	4
        /*0000*/ 	.byte	0x02, 0x09, 0x00, 0x00, 0x02, 0x02, 0x01, 0x00, 0x02, 0x05, 0x05, 0x00, 0x03, 0x07, 0x01, 0x01
        /*0010*/ 	.byte	0x02, 0x03, 0x00, 0x00, 0x02, 0x06, 0x01, 0x00, 0x04, 0x0b, 0x08, 0x00, 0x01, 0x00, 0x00, 0x00
        /*0020*/ 	.byte	0x00, 0x00, 0x00, 0x00


//--------------------- .nv.info._Z14warp_minmax_cuILj64EEvPKfPf --------------------------
	.section	.nv.info._Z14warp_minmax_cuILj64EEvPKfPf,"",@"SHT_CUDA_INFO"
	.sectionflags	@""
	.align	4


	//----- nvinfo : EIATTR_CUDA_API_VERSION
	.align		4
        /*0000*/ 	.byte	0x04, 0x37
        /*0002*/ 	.short	(.L_21 - .L_20)
.L_20:
        /*0004*/ 	.word	0x00000082


	//----- nvinfo : EIATTR_KPARAM_INFO
	.align		4
.L_21:
        /*0008*/ 	.byte	0x04, 0x17
        /*000a*/ 	.short	(.L_23 - .L_22)
.L_22:
        /*000c*/ 	.word	0x00000000
        /*0010*/ 	.short	0x0001
        /*0012*/ 	.short	0x0008
        /*0014*/ 	.byte	0x00, 0xf5, 0x21, 0x00


	//----- nvinfo : EIATTR_KPARAM_INFO
	.align		4
.L_23:
        /*0018*/ 	.byte	0x04, 0x17
        /*001a*/ 	.short	(.L_25 - .L_24)
.L_24:
        /*001c*/ 	.word	0x00000000
        /*0020*/ 	.short	0x0000
        /*0022*/ 	.short	0x0000
        /*0024*/ 	.byte	0x00, 0xf5, 0x21, 0x00


	//----- nvinfo : EIATTR_SPARSE_MMA_MASK
	.align		4
.L_25:
        /*0028*/ 	.byte	0x03, 0x50
        /*002a*/ 	.short	0x0000


	//----- nvinfo : EIATTR_MAXREG_COUNT
	.align		4
        /*002c*/ 	.byte	0x03, 0x1b
        /*002e*/ 	.short	0x00ff


	//----- nvinfo : EIATTR_MERCURY_ISA_VERSION
	.align		4
        /*0030*/ 	.byte	0x03, 0x5f
        /*0032*/ 	.short	0x0101


	//----- nvinfo : EIATTR_COOP_GROUP_MASK_REGIDS
	.align		4
        /*0034*/ 	.byte	0x04, 0x29
        /*0036*/ 	.short	(.L_27 - .L_26)


	//   ....[0]....
.L_26:
        /*0038*/ 	.word	0xffffffff


	//   ....[1]....
        /*003c*/ 	.word	0xffffffff


	//   ....[2]....
        /*0040*/ 	.word	0xffffffff


	//   ....[3]....
        /*0044*/ 	.word	0xffffffff


	//   ....[4]....
        /*0048*/ 	.word	0xffffffff


	//   ....[5]....
        /*004c*/ 	.word	0xffffffff


	//   ....[6]....
        /*0050*/ 	.word	0xffffffff


	//   ....[7]....
        /*0054*/ 	.word	0xffffffff


	//   ....[8]....
        /*0058*/ 	.word	0xffffffff


	//   ....[9]....
        /*005c*/ 	.word	0xffffffff


	//----- nvinfo : EIATTR_COOP_GROUP_INSTR_OFFSETS
	.align		4
.L_27:
        /*0060*/ 	.byte	0x04, 0x28
        /*0062*/ 	.short	(.L_29 - .L_28)


	//   ....[0]....
.L_28:
        /*0064*/ 	.word	0x000001b0


	//   ....[1]....
        /*0068*/ 	.word	0x000001d0


	//   ....[2]....
        /*006c*/ 	.word	0x00000200


	//   ....[3]....
        /*0070*/ 	.word	0x00000210


	//   ....[4]....
        /*0074*/ 	.word	0x00000240


	//   ....[5]....
        /*0078*/ 	.word	0x00000250


	//   ....[6]....
        /*007c*/ 	.word	0x00000280


	//   ....[7]....
        /*0080*/ 	.word	0x00000290


	//   ....[8]....
        /*0084*/ 	.word	0x000002c0


	//   ....[9]....
        /*0088*/ 	.word	0x000002d0


	//----- nvinfo : EIATTR_VRC_CTA_INIT_COUNT
	.align		4
.L_29:
        /*008c*/ 	.byte	0x02, 0x4a
	.zero		1
	.zero		1


	//----- nvinfo : EIATTR_EXIT_INSTR_OFFSETS
	.align		4
        /*0090*/ 	.byte	0x04, 0x1c
        /*0092*/ 	.short	(.L_31 - .L_30)


	//   ....[0]....
.L_30:
        /*0094*/ 	.word	0x00000310


	//   ....[1]....
        /*0098*/ 	.word	0x00000340


	//   ....[2]....
        /*009c*/ 	.word	0x00000380


	//----- nvinfo : EIATTR_CRS_STACK_SIZE
	.align		4
.L_31:
        /*00a0*/ 	.byte	0x04, 0x1e
        /*00a2*/ 	.short	(.L_33 - .L_32)
.L_32:
        /*00a4*/ 	.word	0x00000000


	//----- nvinfo : EIATTR_CBANK_PARAM_SIZE
	.align		4
.L_33:
        /*00a8*/ 	.byte	0x03, 0x19
        /*00aa*/ 	.short	0x0010


	//----- nvinfo : EIATTR_PARAM_CBANK
	.align		4
        /*00ac*/ 	.byte	0x04, 0x0a
        /*00ae*/ 	.short	(.L_35 - .L_34)
	.align		4
.L_34:
        /*00b0*/ 	.word	index@(.nv.constant0._Z14warp_minmax_cuILj64EEvPKfPf)
        /*00b4*/ 	.short	0x0380
        /*00b6*/ 	.short	0x0010


	//----- nvinfo : EIATTR_SW_WAR
	.align		4
.L_35:
        /*00b8*/ 	.byte	0x04, 0x36
        /*00ba*/ 	.short	(.L_37 - .L_36)
.L_36:
        /*00bc*/ 	.word	0x00000008
.L_37:


//--------------------- .nv.info._Z15image_minmax_cuILj16EEvPKfjPf --------------------------
	.section	.nv.info._Z15image_minmax_cuILj16EEvPKfjPf,"",@"SHT_CUDA_INFO"
	.sectionflags	@""
	.align	4


	//----- nvinfo : EIATTR_CUDA_API_VERSION
	.align		4
        /*0000*/ 	.byte	0x04, 0x37
        /*0002*/ 	.short	(.L_39 - .L_38)
.L_38:
        /*0004*/ 	.word	0x00000082


	//----- nvinfo : EIATTR_KPARAM_INFO
	.align		4
.L_39:
        /*0008*/ 	.byte	0x04, 0x17
        /*000a*/ 	.short	(.L_41 - .L_40)
.L_40:
        /*000c*/ 	.word	0x00000000
        /*0010*/ 	.short	0x0002
        /*0012*/ 	.short	0x0010
        /*0014*/ 	.byte	0x00, 0xf5, 0x21, 0x00


	//----- nvinfo : EIATTR_KPARAM_INFO
	.align		4
.L_41:
        /*0018*/ 	.byte	0x04, 0x17
        /*001a*/ 	.short	(.L_43 - .L_42)
.L_42:
        /*001c*/ 	.word	0x00000000
        /*0020*/ 	.short	0x0001
        /*0022*/ 	.short	0x0008
        /*0024*/ 	.byte	0x00, 0xf0, 0x11, 0x00


	//----- nvinfo : EIATTR_KPARAM_INFO
	.align		4
.L_43:
        /*0028*/ 	.byte	0x04, 0x17
        /*002a*/ 	.short	(.L_45 - .L_44)
.L_44:
        /*002c*/ 	.word	0x00000000
        /*0030*/ 	.short	0x0000
        /*0032*/ 	.short	0x0000
        /*0034*/ 	.byte	0x00, 0xf5, 0x21, 0x00


	//----- nvinfo : EIATTR_SPARSE_MMA_MASK
	.align		4
.L_45:
        /*0038*/ 	.byte	0x03, 0x50
        /*003a*/ 	.short	0x0000


	//----- nvinfo : EIATTR_MAXREG_COUNT
	.align		4
        /*003c*/ 	.byte	0x03, 0x1b
        /*003e*/ 	.short	0x00ff


	//----- nvinfo : EIATTR_NUM_BARRIERS
	.align		4
        /*0040*/ 	.byte	0x02, 0x4c
        /*0042*/ 	.byte	0x01
	.zero		1


	//----- nvinfo : EIATTR_MERCURY_ISA_VERSION
	.align		4
        /*0044*/ 	.byte	0x03, 0x5f
        /*0046*/ 	.short	0x0101


	//----- nvinfo : EIATTR_COOP_GROUP_MASK_REGIDS
	.align		4
        /*0048*/ 	.byte	0x04, 0x29
        /*004a*/ 	.short	(.L_47 - .L_46)


	//   ....[0]....
.L_46:
        /*004c*/ 	.word	0xffffffff


	//   ....[1]....
        /*0050*/ 	.word	0xffffffff


	//   ....[2]....
        /*0054*/ 	.word	0xffffffff


	//   ....[3]....
        /*0058*/ 	.word	0xffffffff


	//   ....[4]....
        /*005c*/ 	.word	0xffffffff


	//   ....[5]....
        /*0060*/ 	.word	0xffffffff


	//   ....[6]....
        /*0064*/ 	.word	0xffffffff


	//   ....[7]....
        /*0068*/ 	.word	0xffffffff


	//   ....[8]....
        /*006c*/ 	.word	0xffffffff


	//   ....[9]....
        /*0070*/ 	.word	0xffffffff


	//   ....[10]....
        /*0074*/ 	.word	0xffffffff


	//   ....[11]....
        /*0078*/ 	.word	0xffffffff


	//   ....[12]....
        /*007c*/ 	.word	0xffffffff


	//   ....[13]....
        /*0080*/ 	.word	0xffffffff


	//   ....[14]....
        /*0084*/ 	.word	0xffffffff


	//   ....[15]....
        /*0088*/ 	.word	0xffffffff


	//   ....[16]....
        /*008c*/ 	.word	0xffffffff


	//   ....[17]....
        /*0090*/ 	.word	0xffffffff


	//   ....[18]....
        /*0094*/ 	.word	0xffffffff


	//   ....[19]....
        /*0098*/ 	.word	0xffffffff


	//   ....[20]....
        /*009c*/ 	.word	0x05000008


	//   ....[21]....
        /*00a0*/ 	.word	0x05000008


	//   ....[22]....
        /*00a4*/ 	.word	0x05000008


	//   ....[23]....
        /*00a8*/ 	.word	0x05000008


	//   ....[24]....
        /*00ac*/ 	.word	0x05000008


	//   ....[25]....
        /*00b0*/ 	.word	0x05000008


	//   ....[26]....
        /*00b4*/ 	.word	0x05000008


	//   ....[27]....
        /*00b8*/ 	.word	0x05000008


	//   ....[28]....
        /*00bc*/ 	.word	0x05000008


	//   ....[29]....
        /*00c0*/ 	.word	0x05000008


	//----- nvinfo : EIATTR_COOP_GROUP_INSTR_OFFSETS
	.align		4
.L_47:
        /*00c4*/ 	.byte	0x04, 0x28
        /*00c6*/ 	.short	(.L_49 - .L_48)


	//   ....[0]....
.L_48:
        /*00c8*/ 	.word	0x00000190


	//   ....[1]....
        /*00cc*/ 	.word	0x000001b0


	//   ....[2]....
        /*00d0*/ 	.word	0x000001f0


	//   ....[3]....
        /*00d4*/ 	.word	0x00000210


	//   ....[4]....
        /*00d8*/ 	.word	0x00000240


	//   ....[5]....
        /*00dc*/ 	.word	0x00000250


	//   ....[6]....
        /*00e0*/ 	.word	0x00000280


	//   ....[7]....
        /*00e4*/ 	.word	0x00000290


	//   ....[8]....
        /*00e8*/ 	.word	0x000002c0


	//   ....[9]....
        /*00ec*/ 	.word	0x000002d0


	//   ....[10]....
        /*00f0*/ 	.word	0x000004e0


	//   ....[11]....
        /*00f4*/ 	.word	0x00000500


	//   ....[12]....
        /*00f8*/ 	.word	0x00000520


	//   ....[13]....
        /*00fc*/ 	.word	0x00000540


	//   ....[14]....
        /*0100*/ 	.word	0x00000560


	//   ....[15]....
        /*0104*/ 	.word	0x000006b0


	//   ....[16]....
        /*0108*/ 	.word	0x000006d0


	//   ....[17]....
        /*010c*/ 	.word	0x000006f0


	//   ....[18]....
        /*0110*/ 	.word	0x00000710


	//   ....[19]....
        /*0114*/ 	.word	0x00000730


	//   ....[20]....
        /*0118*/ 	.word	0x00000800


	//   ....[21]....
        /*011c*/ 	.word	0x00000870


	//   ....[22]....
        /*0120*/ 	.word	0x000008e0


	//   ....[23]....
        /*0124*/ 	.word	0x00000950


	//   ....[24]....
        /*0128*/ 	.word	0x000009c0


	//   ....[25]....
        /*012c*/ 	.word	0x00000a40


	//   ....[26]....
        /*0130*/ 	.word	0x00000ab0


	//   ....[27]....
        /*0134*/ 	.word	0x00000b20


	//   ....[28]....
        /*0138*/ 	.word	0x00000b90


	//   ....[29]....
        /*013c*/ 	.word	0x00000c00


	//----- nvinfo : EIATTR_VRC_CTA_INIT_COUNT
	.align		4
.L_49:
        /*0140*/ 	.byte	0x02, 0x4a
	.zero		1
	.zero		1


	//----- nvinfo : EIATTR_EXIT_INSTR_OFFSETS
	.align		4
        /*0144*/ 	.byte	0x04, 0x1c
        /*0146*/ 	.short	(.L_51 - .L_50)


	//   ....[0]....
.L_50:
        /*0148*/ 	.word	0x00000580


	//   ....[1]....
        /*014c*/ 	.word	0x000005d0


	//   ....[2]....
        /*0150*/ 	.word	0x000005f0


	//   ....[3]....
        /*0154*/ 	.word	0x00000750


	//   ....[4]....
        /*0158*/ 	.word	0x000007b0


	//----- nvinfo : EIATTR_CRS_STACK_SIZE
	.align		4
.L_51:
        /*015c*/ 	.byte	0x04, 0x1e
        /*015e*/ 	.short	(.L_53 - .L_52)
.L_52:
        /*0160*/ 	.word	0x00000000


	//----- nvinfo : EIATTR_CBANK_PARAM_SIZE
	.align		4
.L_53:
        /*0164*/ 	.byte	0x03, 0x19
        /*0166*/ 	.short	0x0018


	//----- nvinfo : EIATTR_PARAM_CBANK
	.align		4
        /*0168*/ 	.byte	0x04, 0x0a
        /*016a*/ 	.short	(.L_55 - .L_54)
	.align		4
.L_54:
        /*016c*/ 	.word	index@(.nv.constant0._Z15image_minmax_cuILj16EEvPKfjPf)
        /*0170*/ 	.short	0x0380
        /*0172*/ 	.short	0x0018


	//----- nvinfo : EIATTR_SW_WAR
	.align		4
.L_55:
        /*0174*/ 	.byte	0x04, 0x36
        /*0176*/ 	.short	(.L_57 - .L_56)
.L_56:
        /*0178*/ 	.word	0x00000008
.L_57:


//--------------------- .nv.info._Z18normalize_image_cuPfS_jPKfS1_ --------------------------
	.section	.nv.info._Z18normalize_image_cuPfS_jPKfS1_,"",@"SHT_CUDA_INFO"
	.sectionflags	@""
	.align	4


	//----- nvinfo : EIATTR_CUDA_API_VERSION
	.align		4
        /*0000*/ 	.byte	0x04, 0x37
        /*0002*/ 	.short	(.L_59 - .L_58)
.L_58:
        /*0004*/ 	.word	0x00000082


	//----- nvinfo : EIATTR_KPARAM_INFO
	.align		4
.L_59:
        /*0008*/ 	.byte	0x04, 0x17
        /*000a*/ 	.short	(.L_61 - .L_60)
.L_60:
        /*000c*/ 	.word	0x00000000
        /*0010*/ 	.short	0x0004
        /*0012*/ 	.short	0x0020
        /*0014*/ 	.byte	0x00, 0xf5, 0x21, 0x00


	//----- nvinfo : EIATTR_KPARAM_INFO
	.align		4
.L_61:
        /*0018*/ 	.byte	0x04, 0x17
        /*001a*/ 	.short	(.L_63 - .L_62)
.L_62:
        /*001c*/ 	.word	0x00000000
        /*0020*/ 	.short	0x0003
        /*0022*/ 	.short	0x0018
        /*0024*/ 	.byte	0x00, 0xf5, 0x21, 0x00


	//----- nvinfo : EIATTR_KPARAM_INFO
	.align		4
.L_63:
        /*0028*/ 	.byte	0x04, 0x17
        /*002a*/ 	.short	(.L_65 - .L_64)
.L_64:
        /*002c*/ 	.word	0x00000000
        /*0030*/ 	.short	0x0002
        /*0032*/ 	.short	0x0010
        /*0034*/ 	.byte	0x00, 0xf0, 0x11, 0x00


	//----- nvinfo : EIATTR_KPARAM_INFO
	.align		4
.L_65:
        /*0038*/ 	.byte	0x04, 0x17
        /*003a*/ 	.short	(.L_67 - .L_66)
.L_66:
        /*003c*/ 	.word	0x00000000
        /*0040*/ 	.short	0x0001
        /*0042*/ 	.short	0x0008
        /*0044*/ 	.byte	0x00, 0xf5, 0x21, 0x00


	//----- nvinfo : EIATTR_KPARAM_INFO
	.align		4
.L_67:
        /*0048*/ 	.byte	0x04, 0x17
        /*004a*/ 	.short	(.L_69 - .L_68)
.L_68:
        /*004c*/ 	.word	0x00000000
        /*0050*/ 	.short	0x0000
        /*0052*/ 	.short	0x0000
        /*0054*/ 	.byte	0x00, 0xf5, 0x21, 0x00


	//----- nvinfo : EIATTR_SPARSE_MMA_MASK
	.align		4
.L_69:
        /*0058*/ 	.byte	0x03, 0x50
        /*005a*/ 	.short	0x0000


	//----- nvinfo : EIATTR_MAXREG_COUNT
	.align		4
        /*005c*/ 	.byte	0x03, 0x1b
        /*005e*/ 	.short	0x00ff


	//----- nvinfo : EIATTR_MERCURY_ISA_VERSION
	.align		4
        /*0060*/ 	.byte	0x03, 0x5f
        /*0062*/ 	.short	0x0101


	//----- nvinfo : EIATTR_VRC_CTA_INIT_COUNT
	.align		4
        /*0064*/ 	.byte	0x02, 0x4a
	.zero		1
	.zero		1


	//----- nvinfo : EIATTR_EXIT_INSTR_OFFSETS
	.align		4
        /*0068*/ 	.byte	0x04, 0x1c
        /*006a*/ 	.short	(.L_71 - .L_70)


	//   ....[0]....
.L_70:
        /*006c*/ 	.word	0x00000090


	//   ....[1]....
        /*0070*/ 	.word	0x00000290


	//----- nvinfo : EIATTR_CRS_STACK_SIZE
	.align		4
.L_71:
        /*0074*/ 	.byte	0x04, 0x1e
        /*0076*/ 	.short	(.L_73 - .L_72)
.L_72:
        /*0078*/ 	.word	0x00000000


	//----- nvinfo : EIATTR_CBANK_PARAM_SIZE
	.align		4
.L_73:
        /*007c*/ 	.byte	0x03, 0x19
        /*007e*/ 	.short	0x0028


	//----- nvinfo : EIATTR_PARAM_CBANK
	.align		4
        /*0080*/ 	.byte	0x04, 0x0a
        /*0082*/ 	.short	(.L_75 - .L_74)
	.align		4
.L_74:
        /*0084*/ 	.word	index@(.nv.constant0._Z18normalize_image_cuPfS_jPKfS1_)
        /*0088*/ 	.short	0x0380
        /*008a*/ 	.short	0x0028


	//----- nvinfo : EIATTR_SW_WAR
	.align		4
.L_75:
        /*008c*/ 	.byte	0x04, 0x36
        /*008e*/ 	.short	(.L_77 - .L_76)
.L_76:
        /*0090*/ 	.word	0x00000008
.L_77:


//--------------------- .nv.callgraph             --------------------------
	.section	.nv.callgraph,"",@"SHT_CUDA_CALLGRAPH"
	.align	4
	.sectionentsize	8
	.align		4
        /*0000*/ 	.word	0x00000000
	.align		4
        /*0004*/ 	.word	0xffffffff
	.align		4
        /*0008*/ 	.word	0x00000000
	.align		4
        /*000c*/ 	.word	0xfffffffe
	.align		4
        /*0010*/ 	.word	0x00000000
	.align		4
        /*0014*/ 	.word	0xfffffffd
	.align		4
        /*0018*/ 	.word	0x00000000
	.align		4
        /*001c*/ 	.word	0xfffffffc


//--------------------- .text._Z14warp_minmax_cuILj64EEvPKfPf --------------------------
	.section	.text._Z14warp_minmax_cuILj64EEvPKfPf,"ax",@progbits
	.align	128
        .global         _Z14warp_minmax_cuILj64EEvPKfPf
        .type           _Z14warp_minmax_cuILj64EEvPKfPf,@function
        .size           _Z14warp_minmax_cuILj64EEvPKfPf,(.L_x_43 - _Z14warp_minmax_cuILj64EEvPKfPf)
        .other          _Z14warp_minmax_cuILj64EEvPKfPf,@"STO_CUDA_ENTRY STV_DEFAULT"
_Z14warp_minmax_cuILj64EEvPKfPf:
.text._Z14warp_minmax_cuILj64EEvPKfPf:
[----:B------:R-:W-:Y:S01]  /*0000*/  LDC R1, c[0x0][0x37c] ;  /* 0x0000df00ff017b82 */ /* 0x000fe20000000800 */
[----:B------:R-:W0:Y:S01]  /*0010*/  S2R R0, SR_TID.X ;  /* 0x0000000000007919 */ /* 0x000e220000002100 */
[----:B------:R-:W1:Y:S01]  /*0020*/  LDCU.64 UR4, c[0x0][0x358] ;  /* 0x00006b00ff0477ac */ /* 0x000e620008000a00 */
[----:B------:R-:W-:Y:S01]  /*0030*/  BSSY.RECONVERGENT B0, `(.L_x_0) ;  /* 0x0000017000007945 */ /* 0x000fe20003800200 */
[----:B------:R-:W-:Y:S02]  /*0040*/  IMAD.MOV.U32 R4, RZ, RZ, -0x800001 ;  /* 0xff7fffffff047424 */ /* 0x000fe400078e00ff */
[----:B------:R-:W-:Y:S01]  /*0050*/  IMAD.MOV.U32 R5, RZ, RZ, 0x7f7fffff ;  /* 0x7f7fffffff057424 */ /* 0x000fe200078e00ff */
[----:B0-----:R-:W-:-:S13]  /*0060*/  ISETP.GT.U32.AND P0, PT, R0, 0x3f, PT ;  /* 0x0000003f0000780c */ /* 0x001fda0003f04070 */
[----:B-1----:R-:W-:Y:S05]  /*0070*/  @P0 BRA `(.L_x_1) ;  /* 0x0000000000480947 */ /* 0x002fea0003800000 */
[----:B------:R-:W0:Y:S01]  /*0080*/  LDC.64 R2, c[0x0][0x380] ;  /* 0x0000e000ff027b82 */ /* 0x000e220000000a00 */
[----:B------:R-:W-:Y:S02]  /*0090*/  IMAD.MOV.U32 R5, RZ, RZ, 0x7f7fffff ;  /* 0x7f7fffffff057424 */ /* 0x000fe400078e00ff */
[----:B------:R-:W-:Y:S02]  /*00a0*/  IMAD.MOV.U32 R4, RZ, RZ, -0x800001 ;  /* 0xff7fffffff047424 */ /* 0x000fe400078e00ff */
[----:B------:R-:W-:Y:S02]  /*00b0*/  IMAD.MOV.U32 R6, RZ, RZ, R0 ;  /* 0x000000ffff067224 */ /* 0x000fe400078e0000 */
[----:B0-----:R-:W-:-:S03]  /*00c0*/  IMAD.WIDE.U32 R2, R0, 0x4, R2 ;  /* 0x0000000400027825 */ /* 0x001fc600078e0002 */
[----:B------:R-:W-:-:S05]  /*00d0*/  IADD3 R9, P0, PT, R2, 0x100, RZ ;  /* 0x0000010002097810 */ /* 0x000fca0007f1e0ff */
[----:B------:R-:W-:-:S08]  /*00e0*/  IMAD.X R10, RZ, RZ, R3, P0 ;  /* 0x000000ffff0a7224 */ /* 0x000fd000000e0603 */
.L_x_2:
[----:B------:R-:W-:Y:S02]  /*00f0*/  IMAD.MOV.U32 R2, RZ, RZ, R9 ;  /* 0x000000ffff027224 */ /* 0x000fe400078e0009 */
[----:B------:R-:W-:-:S05]  /*0100*/  IMAD.MOV.U32 R3, RZ, RZ, R10 ;  /* 0x000000ffff037224 */ /* 0x000fca00078e000a */
[----:B------:R-:W2:Y:S04]  /*0110*/  LDG.E R8, desc[UR4][R2.64+-0x100] ;  /* 0xffff000402087981 */ /* 0x000ea8000c1e1900 */
[----:B------:R-:W3:Y:S01]  /*0120*/  LDG.E R7, desc[UR4][R2.64] ;  /* 0x0000000402077981 */ /* 0x000ee2000c1e1900 */
[C---:B------:R-:W-:Y:S01]  /*0130*/  ISETP.GE.U32.AND P0, PT, R6.reuse, 0x20, PT ;  /* 0x000000200600780c */ /* 0x040fe20003f06070 */
[----:B------:R-:W-:Y:S01]  /*0140*/  VIADD R6, R6, 0x20 ;  /* 0x0000002006067836 */ /* 0x000fe20000000000 */
[----:B------:R-:W-:-:S05]  /*0150*/  IADD3 R9, P1, PT, R2, 0x80, RZ ;  /* 0x0000008002097810 */ /* 0x000fca0007f3e0ff */
[----:B------:R-:W-:Y:S01]  /*0160*/  IMAD.X R10, RZ, RZ, R3, P1 ;  /* 0x000000ffff0a7224 */ /* 0x000fe200008e0603 */
[----:B--2---:R-:W-:Y:S02]  /*0170*/  FMNMX R5, R8, R5, PT ;  /* 0x0000000508057209 */ /* 0x004fe40003800000 */
[----:B---3--:R-:W-:-:S03]  /*0180*/  FMNMX R4, R7, R4, !PT ;  /* 0x0000000407047209 */ /* 0x008fc60007800000 */
[----:B------:R-:W-:Y:S05]  /*0190*/  @!P0 BRA `(.L_x_2) ;  /* 0xfffffffc00d48947 */ /* 0x000fea000383ffff */
.L_x_1:
[----:B------:R-:W-:Y:S05]  /*01a0*/  BSYNC.RECONVERGENT B0 ;  /* 0x0000000000007941 */ /* 0x000fea0003800200 */
.L_x_0:
[----:B------:R-:W0:Y:S01]  /*01b0*/  SHFL.DOWN PT, R2, R5, 0x10, 0x1f ;  /* 0x0a001f0005027f89 */ /* 0x000e2200000e0000 */
[----:B------:R-:W-:-:S03]  /*01c0*/  ISETP.NE.AND P0, PT, R0, 0x1f, PT ;  /* 0x0000001f0000780c */ /* 0x000fc60003f05270 */
[----:B------:R-:W1:Y:S01]  /*01d0*/  SHFL.UP PT, R3, R4, 0x10, RZ ;  /* 0x0600000004037989 */ /* 0x000e6200000e00ff */
[----:B0-----:R-:W-:Y:S02]  /*01e0*/  FMNMX R2, R2, R5, PT ;  /* 0x0000000502027209 */ /* 0x001fe40003800000 */
[----:B-1----:R-:W-:-:S03]  /*01f0*/  FMNMX R3, R3, R4, !PT ;  /* 0x0000000403037209 */ /* 0x002fc60007800000 */
[----:B------:R-:W0:Y:S04]  /*0200*/  SHFL.DOWN PT, R7, R2, 0x8, 0x1f ;  /* 0x09001f0002077f89 */ /* 0x000e2800000e0000 */
        /* <DEDUP_REMOVED lines=12> */
[----:B------:R1:W2:Y:S01]  /*02d0*/  SHFL.UP PT, R7, R4, 0x1, RZ ;  /* 0x0420000004077989 */ /* 0x0002a200000e00ff */
[----:B0-----:R-:W-:Y:S01]  /*02e0*/  FMNMX R11, R5, R2, PT ;  /* 0x00000002050b7209 */ /* 0x001fe20003800000 */
[----:B-1----:R-:W-:Y:S06]  /*02f0*/  @!P0 BRA `(.L_x_3) ;  /* 0x0000000000148947 */ /* 0x002fec0003800000 */
[----:B------:R-:W-:-:S13]  /*0300*/  ISETP.NE.AND P0, PT, R0, RZ, PT ;  /* 0x000000ff0000720c */ /* 0x000fda0003f05270 */
[----:B------:R-:W-:Y:S05]  /*0310*/  @P0 EXIT ;  /* 0x000000000000094d */ /* 0x000fea0003800000 */
[----:B------:R-:W0:Y:S02]  /*0320*/  LDC.64 R2, c[0x0][0x388] ;  /* 0x0000e200ff027b82 */ /* 0x000e240000000a00 */
[----:B0-----:R-:W-:Y:S01]  /*0330*/  STG.E desc[UR4][R2.64], R11 ;  /* 0x0000000b02007986 */ /* 0x001fe2000c101904 */
[----:B------:R-:W-:Y:S05]  /*0340*/  EXIT ;  /* 0x000000000000794d */ /* 0x000fea0003800000 */
.L_x_3:
[----:B------:R-:W0:Y:S01]  /*0350*/  LDC.64 R2, c[0x0][0x388] ;  /* 0x0000e200ff027b82 */ /* 0x000e220000000a00 */
[----:B--2---:R-:W-:-:S05]  /*0360*/  FMNMX R7, R4, R7, !PT ;  /* 0x0000000704077209 */ /* 0x004fca0007800000 */
[----:B0-----:R-:W-:Y:S01]  /*0370*/  STG.E desc[UR4][R2.64+0x4], R7 ;  /* 0x0000040702007986 */ /* 0x001fe2000c101904 */
[----:B------:R-:W-:Y:S05]  /*0380*/  EXIT ;  /* 0x000000000000794d */ /* 0x000fea0003800000 */
.L_x_4:
[----:B------:R-:W-:-:S00]  /*0390*/  BRA `(.L_x_4) ;  /* 0xfffffffc00fc7947 */ /* 0x000fc0000383ffff */
[----:B------:R-:W-:-:S00]  /*03a0*/  NOP ;  /* 0x0000000000007918 */ /* 0x000fc00000000000 */
        /* <DEDUP_REMOVED lines=13> */
.L_x_43:


//--------------------- .text._Z15image_minmax_cuILj16EEvPKfjPf --------------------------
	.section	.text._Z15image_minmax_cuILj16EEvPKfjPf,"ax",@progbits
	.align	128
        .global         _Z15image_minmax_cuILj16EEvPKfjPf
        .type           _Z15image_minmax_cuILj16EEvPKfjPf,@function
        .size           _Z15image_minmax_cuILj16EEvPKfjPf,(.L_x_44 - _Z15image_minmax_cuILj16EEvPKfjPf)
        .other          _Z15image_minmax_cuILj16EEvPKfjPf,@"STO_CUDA_ENTRY STV_DEFAULT"
_Z15image_minmax_cuILj16EEvPKfjPf:
.text._Z15image_minmax_cuILj16EEvPKfjPf:
[----:B------:R-:W-:Y:S01]  /*0000*/  LDC R1, c[0x0][0x37c] ;  /* 0x0000df00ff017b82 */ /* 0x000fe20000000800 */
[----:B------:R-:W0:Y:S01]  /*0010*/  S2R R0, SR_CTAID.X ;  /* 0x0000000000007919 */ /* 0x000e220000002500 */
[----:B------:R-:W0:Y:S06]  /*0020*/  LDCU UR4, c[0x0][0x360] ;  /* 0x00006c00ff0477ac */ /* 0x000e2c0008000800 */
[----:B------:R-:W1:Y:S01]  /*0030*/  LDC R3, c[0x0][0x370] ;  /* 0x0000dc00ff037b82 */ /* 0x000e620000000800 */
[----:B------:R-:W-:Y:S01]  /*0040*/  BSSY.RECONVERGENT B0, `(.L_x_5) ;  /* 0x0000014000007945 */ /* 0x000fe20003800200 */
[----:B------:R-:W0:Y:S01]  /*0050*/  S2R R5, SR_TID.X ;  /* 0x0000000000057919 */ /* 0x000e220000002100 */
[----:B------:R-:W2:Y:S01]  /*0060*/  LDCU UR5, c[0x0][0x388] ;  /* 0x00007100ff0577ac */ /* 0x000ea20008000800 */
[----:B------:R-:W-:-:S02]  /*0070*/  IMAD.MOV.U32 R4, RZ, RZ, -0x800001 ;  /* 0xff7fffffff047424 */ /* 0x000fc400078e00ff */
[----:B------:R-:W-:Y:S01]  /*0080*/  IMAD.MOV.U32 R10, RZ, RZ, 0x7f7fffff ;  /* 0x7f7fffffff0a7424 */ /* 0x000fe200078e00ff */
[----:B------:R-:W3:Y:S01]  /*0090*/  LDCU.64 UR6, c[0x0][0x358] ;  /* 0x00006b00ff0677ac */ /* 0x000ee20008000a00 */
[----:B0-----:R-:W-:-:S05]  /*00a0*/  IMAD R2, R0, UR4, R5 ;  /* 0x0000000400027c24 */ /* 0x001fca000f8e0205 */
[----:B--2---:R-:W-:-:S13]  /*00b0*/  ISETP.GE.U32.AND P0, PT, R2, UR5, PT ;  /* 0x0000000502007c0c */ /* 0x004fda000bf06070 */
[----:B-1-3--:R-:W-:Y:S05]  /*00c0*/  @P0 BRA `(.L_x_6) ;  /* 0x00000000002c0947 */ /* 0x00afea0003800000 */
[----:B------:R-:W0:Y:S01]  /*00d0*/  LDC.64 R8, c[0x0][0x380] ;  /* 0x0000e000ff087b82 */ /* 0x000e220000000a00 */
[----:B------:R-:W-:Y:S02]  /*00e0*/  IMAD R11, R3, UR4, RZ ;  /* 0x00000004030b7c24 */ /* 0x000fe4000f8e02ff */
[----:B------:R-:W-:Y:S02]  /*00f0*/  IMAD.MOV.U32 R10, RZ, RZ, 0x7f7fffff ;  /* 0x7f7fffffff0a7424 */ /* 0x000fe400078e00ff */
[----:B------:R-:W-:-:S07]  /*0100*/  IMAD.MOV.U32 R4, RZ, RZ, -0x800001 ;  /* 0xff7fffffff047424 */ /* 0x000fce00078e00ff */
.L_x_7:
[----:B0-----:R-:W-:-:S06]  /*0110*/  IMAD.WIDE.U32 R6, R2, 0x4, R8 ;  /* 0x0000000402067825 */ /* 0x001fcc00078e0008 */
[----:B------:R-:W2:Y:S01]  /*0120*/  LDG.E R7, desc[UR6][R6.64] ;  /* 0x0000000606077981 */ /* 0x000ea2000c1e1900 */
[----:B------:R-:W-:-:S05]  /*0130*/  IMAD.IADD R2, R11, 0x1, R2 ;  /* 0x000000010b027824 */ /* 0x000fca00078e0202 */
[----:B------:R-:W-:Y:S02]  /*0140*/  ISETP.GE.U32.AND P0, PT, R2, UR5, PT ;  /* 0x0000000502007c0c */ /* 0x000fe4000bf06070 */
[C---:B--2---:R-:W-:Y:S02]  /*0150*/  FMNMX R10, R7.reuse, R10, PT ;  /* 0x0000000a070a7209 */ /* 0x044fe40003800000 */
[----:B------:R-:W-:-:S09]  /*0160*/  FMNMX R4, R7, R4, !PT ;  /* 0x0000000407047209 */ /* 0x000fd20007800000 */
[----:B------:R-:W-:Y:S05]  /*0170*/  @!P0 BRA `(.L_x_7) ;  /* 0xfffffffc00e48947 */ /* 0x000fea000383ffff */
.L_x_6:
[----:B------:R-:W-:Y:S05]  /*0180*/  BSYNC.RECONVERGENT B0 ;  /* 0x0000000000007941 */ /* 0x000fea0003800200 */
.L_x_5:
[----:B------:R-:W0:Y:S01]  /*0190*/  SHFL.DOWN PT, R7, R10, 0x10, 0x1f ;  /* 0x0a001f000a077f89 */ /* 0x000e2200000e0000 */
[----:B------:R-:W-:Y:S03]  /*01a0*/  BSSY.RECONVERGENT B0, `(.L_x_8) ;  /* 0x0000027000007945 */ /* 0x000fe60003800200 */
[----:B------:R-:W1:Y:S01]  /*01b0*/  SHFL.UP PT, R9, R4, 0x10, RZ ;  /* 0x0600000004097989 */ /* 0x000e6200000e00ff */
[----:B0-----:R-:W-:Y:S02]  /*01c0*/  FMNMX R7, R7, R10, PT ;  /* 0x0000000a07077209 */ /* 0x001fe40003800000 */
[----:B------:R-:W-:Y:S02]  /*01d0*/  LOP3.LUT R10, R5, 0x1f, RZ, 0xc0, !PT ;  /* 0x0000001f050a7812 */ /* 0x000fe400078ec0ff */
[----:B-1----:R-:W-:Y:S01]  /*01e0*/  FMNMX R9, R9, R4, !PT ;  /* 0x0000000409097209 */ /* 0x002fe20007800000 */
        /* <DEDUP_REMOVED lines=16> */
[----:B-1----:R-:W-:Y:S01]  /*02f0*/  FMNMX R9, R8, R9, !PT ;  /* 0x0000000908097209 */ /* 0x002fe20007800000 */
[----:B------:R-:W-:Y:S06]  /*0300*/  @!P0 BRA `(.L_x_9) ;  /* 0x0000000000248947 */ /* 0x000fec0003800000 */
[----:B------:R-:W-:-:S13]  /*0310*/  ISETP.NE.AND P0, PT, R10, RZ, PT ;  /* 0x000000ff0a00720c */ /* 0x000fda0003f05270 */
[----:B------:R-:W-:Y:S05]  /*0320*/  @P0 BRA `(.L_x_10) ;  /* 0x0000000000380947 */ /* 0x000fea0003800000 */
[----:B------:R-:W0:Y:S01]  /*0330*/  S2UR UR5, SR_CgaCtaId ;  /* 0x00000000000579c3 */ /* 0x000e220000008800 */
[----:B------:R-:W-:Y:S01]  /*0340*/  UMOV UR4, 0x400 ;  /* 0x0000040000047882 */ /* 0x000fe20000000000 */
[----:B------:R-:W-:-:S04]  /*0350*/  SHF.R.U32.HI R2, RZ, 0x3, R5 ;  /* 0x00000003ff027819 */ /* 0x000fc80000011605 */
[----:B------:R-:W-:Y:S01]  /*0360*/  LOP3.LUT R2, R2, 0x7c, RZ, 0xc0, !PT ;  /* 0x0000007c02027812 */ /* 0x000fe200078ec0ff */
[----:B0-----:R-:W-:-:S09]  /*0370*/  ULEA UR4, UR5, UR4, 0x18 ;  /* 0x0000000405047291 */ /* 0x001fd2000f8ec0ff */
[----:B------:R1:W-:Y:S01]  /*0380*/  STS [R2+UR4], R7 ;  /* 0x0000000702007988 */ /* 0x0003e20008000804 */
[----:B------:R-:W-:Y:S05]  /*0390*/  BRA `(.L_x_10) ;  /* 0x00000000001c7947 */ /* 0x000fea0003800000 */
.L_x_9:
[----:B------:R-:W0:Y:S01]  /*03a0*/  S2UR UR5, SR_CgaCtaId ;  /* 0x00000000000579c3 */ /* 0x000e220000008800 */
[----:B------:R-:W-:Y:S01]  /*03b0*/  UMOV UR4, 0x400 ;  /* 0x0000040000047882 */ /* 0x000fe20000000000 */
[----:B------:R-:W-:Y:S01]  /*03c0*/  SHF.R.U32.HI R2, RZ, 0x3, R5 ;  /* 0x00000003ff027819 */ /* 0x000fe20000011605 */
[----:B------:R-:W-:-:S03]  /*03d0*/  UIADD3 UR4, UPT, UPT, UR4, 0x40, URZ ;  /* 0x0000004004047890 */ /* 0x000fc6000fffe0ff */
[----:B------:R-:W-:Y:S01]  /*03e0*/  LOP3.LUT R2, R2, 0x7c, RZ, 0xc0, !PT ;  /* 0x0000007c02027812 */ /* 0x000fe200078ec0ff */
[----:B0-----:R-:W-:-:S09]  /*03f0*/  ULEA UR4, UR5, UR4, 0x18 ;  /* 0x0000000405047291 */ /* 0x001fd2000f8ec0ff */
[----:B------:R0:W-:Y:S03]  /*0400*/  STS [R2+UR4], R9 ;  /* 0x0000000902007988 */ /* 0x0001e60008000804 */
.L_x_10:
[----:B------:R-:W-:Y:S05]  /*0410*/  BSYNC.RECONVERGENT B0 ;  /* 0x0000000000007941 */ /* 0x000fea0003800200 */
.L_x_8:
[----:B------:R-:W-:Y:S01]  /*0420*/  BAR.SYNC.DEFER_BLOCKING 0x0 ;  /* 0x0000000000007b1d */ /* 0x000fe20000010000 */
[----:B------:R-:W-:-:S13]  /*0430*/  ISETP.GT.U32.AND P0, PT, R5, 0x1f, PT ;  /* 0x0000001f0500780c */ /* 0x000fda0003f04070 */
[----:B------:R-:W-:Y:S05]  /*0440*/  @P0 BRA `(.L_x_11) ;  /* 0x0000000000640947 */ /* 0x000fea0003800000 */
[----:B------:R-:W-:Y:S01]  /*0450*/  ISETP.GT.U32.AND P0, PT, R5, 0xf, PT ;  /* 0x0000000f0500780c */ /* 0x000fe20003f04070 */
[----:B------:R-:W-:-:S12]  /*0460*/  UMOV UR4, 0xffffffff ;  /* 0xffffffff00047882 */ /* 0x000fd80000000000 */
[----:B------:R-:W2:Y:S01]  /*0470*/  @!P0 S2R R3, SR_CgaCtaId ;  /* 0x0000000000038919 */ /* 0x000ea20000008800 */
[----:B01----:R-:W-:-:S04]  /*0480*/  @!P0 MOV R2, 0x400 ;  /* 0x0000040000028802 */ /* 0x003fc80000000f00 */
[----:B--2---:R-:W-:Y:S01]  /*0490*/  @!P0 LEA R4, R3, R2, 0x18 ;  /* 0x0000000203048211 */ /* 0x004fe200078ec0ff */
[----:B------:R-:W-:-:S04]  /*04a0*/  IMAD.MOV.U32 R2, RZ, RZ, 0x7f7fffff ;  /* 0x7f7fffffff027424 */ /* 0x000fc800078e00ff */
[----:B------:R-:W-:-:S05]  /*04b0*/  @!P0 IMAD R3, R5, 0x4, R4 ;  /* 0x0000000405038824 */ /* 0x000fca00078e0204 */
[----:B------:R0:W1:Y:S01]  /*04c0*/  @!P0 LDS R2, [R3] ;  /* 0x0000000003028984 */ /* 0x0000620000000800 */
[----:B------:R-:W-:Y:S05]  /*04d0*/  BRA.DIV UR4, `(.L_x_12) ;  /* 0x0000000204b87947 */ /* 0x000fea000b800000 */
[----:B01----:R-:W0:Y:S02]  /*04e0*/  SHFL.DOWN PT, R3, R2, 0x10, 0x1f ;  /* 0x0a001f0002037f89 */ /* 0x003e2400000e0000 */
[----:B0-----:R-:W-:-:S05]  /*04f0*/  FMNMX R3, R3, R2, PT ;  /* 0x0000000203037209 */ /* 0x001fca0003800000 */
[----:B------:R-:W0:Y:S02]  /*0500*/  SHFL.DOWN PT, R4, R3, 0x8, 0x1f ;  /* 0x09001f0003047f89 */ /* 0x000e2400000e0000 */
[----:B0-----:R-:W-:-:S05]  /*0510*/  FMNMX R4, R3, R4, PT ;  /* 0x0000000403047209 */ /* 0x001fca0003800000 */
[----:B------:R-:W0:Y:S02]  /*0520*/  SHFL.DOWN PT, R7, R4, 0x4, 0x1f ;  /* 0x08801f0004077f89 */ /* 0x000e2400000e0000 */
[----:B0-----:R-:W-:-:S05]  /*0530*/  FMNMX R7, R4, R7, PT ;  /* 0x0000000704077209 */ /* 0x001fca0003800000 */
[----:B------:R-:W0:Y:S02]  /*0540*/  SHFL.DOWN PT, R6, R7, 0x2, 0x1f ;  /* 0x08401f0007067f89 */ /* 0x000e2400000e0000 */
[----:B0-----:R-:W-:-:S05]  /*0550*/  FMNMX R6, R7, R6, PT ;  /* 0x0000000607067209 */ /* 0x001fca0003800000 */
[----:B------:R0:W1:Y:S02]  /*0560*/  SHFL.DOWN PT, R9, R6, 0x1, 0x1f ;  /* 0x08201f0006097f89 */ /* 0x00006400000e0000 */
.L_x_19:
[----:B------:R-:W-:-:S13]  /*0570*/  ISETP.NE.AND P0, PT, R5, RZ, PT ;  /* 0x000000ff0500720c */ /* 0x000fda0003f05270 */
[----:B------:R-:W-:Y:S05]  /*0580*/  @P0 EXIT ;  /* 0x000000000000094d */ /* 0x000fea0003800000 */
[----:B------:R-:W2:Y:S01]  /*0590*/  LDC.64 R2, c[0x0][0x390] ;  /* 0x0000e400ff027b82 */ /* 0x000ea20000000a00 */
[----:B-1----:R-:W-:Y:S01]  /*05a0*/  FMNMX R9, R6, R9, PT ;  /* 0x0000000906097209 */ /* 0x002fe20003800000 */
[----:B--2---:R-:W-:-:S05]  /*05b0*/  IMAD.WIDE.U32 R2, R0, 0x4, R2 ;  /* 0x0000000400027825 */ /* 0x004fca00078e0002 */
[----:B------:R-:W-:Y:S01]  /*05c0*/  STG.E desc[UR6][R2.64], R9 ;  /* 0x0000000902007986 */ /* 0x000fe2000c101906 */
[----:B------:R-:W-:Y:S05]  /*05d0*/  EXIT ;  /* 0x000000000000794d */ /* 0x000fea0003800000 */
.L_x_11:
[----:B------:R-:W-:-:S13]  /*05e0*/  ISETP.GT.U32.AND P0, PT, R5, 0x3f, PT ;  /* 0x0000003f0500780c */ /* 0x000fda0003f04070 */
[----:B------:R-:W-:Y:S05]  /*05f0*/  @P0 EXIT ;  /* 0x000000000000094d */ /* 0x000fea0003800000 */
[----:B01----:R-:W-:Y:S01]  /*0600*/  LOP3.LUT R2, R5, 0x30, RZ, 0xc0, !PT ;  /* 0x0000003005027812 */ /* 0x003fe200078ec0ff */
[----:B------:R-:W-:-:S03]  /*0610*/  UMOV UR4, 0xffffffff ;  /* 0xffffffff00047882 */ /* 0x000fc60000000000 */
[----:B------:R-:W-:-:S13]  /*0620*/  ISETP.NE.AND P0, PT, R2, 0x20, PT ;  /* 0x000000200200780c */ /* 0x000fda0003f05270 */
[----:B------:R-:W0:Y:S01]  /*0630*/  @!P0 S2R R7, SR_CgaCtaId ;  /* 0x0000000000078919 */ /* 0x000e220000008800 */
[----:B------:R-:W-:-:S05]  /*0640*/  @!P0 MOV R2, 0x400 ;  /* 0x0000040000028802 */ /* 0x000fca0000000f00 */
[----:B------:R-:W-:-:S05]  /*0650*/  @!P0 VIADD R2, R2, 0x40 ;  /* 0x0000004002028836 */ /* 0x000fca0000000000 */
[----:B0-----:R-:W-:Y:S01]  /*0660*/  @!P0 LEA R4, R7, R2, 0x18 ;  /* 0x0000000207048211 */ /* 0x001fe200078ec0ff */
[----:B------:R-:W-:-:S04]  /*0670*/  IMAD.MOV.U32 R2, RZ, RZ, -0x800001 ;  /* 0xff7fffffff027424 */ /* 0x000fc800078e00ff */
[----:B------:R-:W-:-:S05]  /*0680*/  @!P0 IMAD R4, R5, 0x4, R4 ;  /* 0x0000000405048824 */ /* 0x000fca00078e0204 */
[----:B------:R0:W1:Y:S01]  /*0690*/  @!P0 LDS R2, [R4+-0x80] ;  /* 0xffff800004028984 */ /* 0x0000620000000800 */
[----:B------:R-:W-:Y:S05]  /*06a0*/  BRA.DIV UR4, `(.L_x_13) ;  /* 0x0000000204d47947 */ /* 0x000fea000b800000 */
[----:B-1----:R-:W1:Y:S02]  /*06b0*/  SHFL.DOWN PT, R7, R2, 0x10, 0x1f ;  /* 0x0a001f0002077f89 */ /* 0x002e6400000e0000 */
[----:B-1----:R-:W-:-:S05]  /*06c0*/  FMNMX R7, R7, R2, !PT ;  /* 0x0000000207077209 */ /* 0x002fca0007800000 */
[----:B0-----:R-:W0:Y:S02]  /*06d0*/  SHFL.DOWN PT, R4, R7, 0x8, 0x1f ;  /* 0x09001f0007047f89 */ /* 0x001e2400000e0000 */
[----:B0-----:R-:W-:-:S05]  /*06e0*/  FMNMX R4, R7, R4, !PT ;  /* 0x0000000407047209 */ /* 0x001fca0007800000 */
[----:B------:R-:W0:Y:S02]  /*06f0*/  SHFL.DOWN PT, R9, R4, 0x4, 0x1f ;  /* 0x08801f0004097f89 */ /* 0x000e2400000e0000 */
[----:B0-----:R-:W-:-:S05]  /*0700*/  FMNMX R9, R4, R9, !PT ;  /* 0x0000000904097209 */ /* 0x001fca0007800000 */
[----:B------:R-:W0:Y:S02]  /*0710*/  SHFL.DOWN PT, R6, R9, 0x2, 0x1f ;  /* 0x08401f0009067f89 */ /* 0x000e2400000e0000 */
[----:B0-----:R-:W-:-:S05]  /*0720*/  FMNMX R6, R9, R6, !PT ;  /* 0x0000000609067209 */ /* 0x001fca0007800000 */
[----:B------:R0:W1:Y:S02]  /*0730*/  SHFL.DOWN PT, R11, R6, 0x1, 0x1f ;  /* 0x08201f00060b7f89 */ /* 0x00006400000e0000 */
.L_x_25:
[----:B------:R-:W-:-:S13]  /*0740*/  ISETP.NE.AND P0, PT, R5, 0x20, PT ;  /* 0x000000200500780c */ /* 0x000fda0003f05270 */
[----:B------:R-:W-:Y:S05]  /*0750*/  @P0 EXIT ;  /* 0x000000000000094d */ /* 0x000fea0003800000 */
[----:B------:R-:W2:Y:S01]  /*0760*/  LDC.64 R4, c[0x0][0x390] ;  /* 0x0000e400ff047b82 */ /* 0x000ea20000000a00 */
[----:B------:R-:W-:Y:S01]  /*0770*/  IMAD.IADD R3, R0, 0x1, R3 ;  /* 0x0000000100037824 */ /* 0x000fe200078e0203 */
[----:B-1----:R-:W-:-:S03]  /*0780*/  FMNMX R11, R6, R11, !PT ;  /* 0x0000000b060b7209 */ /* 0x002fc60007800000 */
[----:B--2---:R-:W-:-:S05]  /*0790*/  IMAD.WIDE.U32 R2, R3, 0x4, R4 ;  /* 0x0000000403027825 */ /* 0x004fca00078e0004 */
[----:B------:R-:W-:Y:S01]  /*07a0*/  STG.E desc[UR6][R2.64], R11 ;  /* 0x0000000b02007986 */ /* 0x000fe2000c101906 */
[----:B------:R-:W-:Y:S05]  /*07b0*/  EXIT ;  /* 0x000000000000794d */ /* 0x000fea0003800000 */
.L_x_12:
[----:B------:R-:W-:Y:S02]  /*07c0*/  IMAD.MOV.U32 R13, RZ, RZ, 0x10 ;  /* 0x00000010ff0d7424 */ /* 0x000fe400078e00ff */
[----:B------:R-:W-:Y:S02]  /*07d0*/  IMAD.MOV.U32 R15, RZ, RZ, 0x1f ;  /* 0x0000001fff0f7424 */ /* 0x000fe400078e00ff */
[----:B------:R-:W-:-:S07]  /*07e0*/  IMAD.MOV.U32 R8, RZ, RZ, -0x1 ;  /* 0xffffffffff087424 */ /* 0x000fce00078e00ff */
[----:B01----:R-:W-:Y:S05]  /*07f0*/  WARPSYNC.COLLECTIVE R8, `(.L_x_14) ;  /* 0x0000000008087348 */ /* 0x003fea0003c00000 */
[----:B-1----:R1:W2:Y:S02]  /*0800*/  SHFL.DOWN P0, R11, R2, R13, R15 ;  /* 0x0800000d020b7389 */ /* 0x0022a4000000000f */
[----:B012---:R-:W-:Y:S05]  /*0810*/  ENDCOLLECTIVE ;  /* 0x000000000000791b */ /* 0x007fea0003800000 */
.L_x_14:
[----:B------:R-:W-:Y:S02]  /*0820*/  IMAD.MOV.U32 R13, RZ, RZ, 0x8 ;  /* 0x00000008ff0d7424 */ /* 0x000fe400078e00ff */
[----:B------:R-:W-:-:S05]  /*0830*/  IMAD.MOV.U32 R3, RZ, RZ, R11 ;  /* 0x000000ffff037224 */ /* 0x000fca00078e000b */
[----:B------:R-:W-:-:S05]  /*0840*/  FMNMX R3, R3, R2, PT ;  /* 0x0000000203037209 */ /* 0x000fca0003800000 */
[----:B------:R-:W-:-:S07]  /*0850*/  IMAD.MOV.U32 R2, RZ, RZ, R3 ;  /* 0x000000ffff027224 */ /* 0x000fce00078e0003 */
[----:B------:R-:W-:Y:S05]  /*0860*/  WARPSYNC.COLLECTIVE R8, `(.L_x_15) ;  /* 0x0000000008087348 */ /* 0x000fea0003c00000 */
[----:B------:R0:W1:Y:S02]  /*0870*/  SHFL.DOWN P0, R11, R2, R13, R15 ;  /* 0x0800000d020b7389 */ /* 0x000064000000000f */
[----:B01----:R-:W-:Y:S05]  /*0880*/  ENDCOLLECTIVE ;  /* 0x000000000000791b */ /* 0x003fea0003800000 */
.L_x_15:
[----:B------:R-:W-:Y:S02]  /*0890*/  IMAD.MOV.U32 R13, RZ, RZ, 0x4 ;  /* 0x00000004ff0d7424 */ /* 0x000fe400078e00ff */
[----:B------:R-:W-:-:S05]  /*08a0*/  IMAD.MOV.U32 R4, RZ, RZ, R11 ;  /* 0x000000ffff047224 */ /* 0x000fca00078e000b */
[----:B------:R-:W-:-:S05]  /*08b0*/  FMNMX R4, R3, R4, PT ;  /* 0x0000000403047209 */ /* 0x000fca0003800000 */
[----:B------:R-:W-:-:S07]  /*08c0*/  IMAD.MOV.U32 R2, RZ, RZ, R4 ;  /* 0x000000ffff027224 */ /* 0x000fce00078e0004 */
[----:B------:R-:W-:Y:S05]  /*08d0*/  WARPSYNC.COLLECTIVE R8, `(.L_x_16) ;  /* 0x0000000008087348 */ /* 0x000fea0003c00000 */
[----:B------:R0:W1:Y:S02]  /*08e0*/  SHFL.DOWN P0, R11, R2, R13, R15 ;  /* 0x0800000d020b7389 */ /* 0x000064000000000f */
[----:B01----:R-:W-:Y:S05]  /*08f0*/  ENDCOLLECTIVE ;  /* 0x000000000000791b */ /* 0x003fea0003800000 */
.L_x_16:
[----:B------:R-:W-:Y:S02]  /*0900*/  IMAD.MOV.U32 R13, RZ, RZ, 0x2 ;  /* 0x00000002ff0d7424 */ /* 0x000fe400078e00ff */
[----:B------:R-:W-:-:S05]  /*0910*/  IMAD.MOV.U32 R7, RZ, RZ, R11 ;  /* 0x000000ffff077224 */ /* 0x000fca00078e000b */
[----:B------:R-:W-:-:S05]  /*0920*/  FMNMX R7, R4, R7, PT ;  /* 0x0000000704077209 */ /* 0x000fca0003800000 */
[----:B------:R-:W-:-:S07]  /*0930*/  IMAD.MOV.U32 R2, RZ, RZ, R7 ;  /* 0x000000ffff027224 */ /* 0x000fce00078e0007 */
[----:B------:R-:W-:Y:S05]  /*0940*/  WARPSYNC.COLLECTIVE R8, `(.L_x_17) ;  /* 0x0000000008087348 */ /* 0x000fea0003c00000 */
[----:B------:R0:W1:Y:S02]  /*0950*/  SHFL.DOWN P0, R11, R2, R13, R15 ;  /* 0x0800000d020b7389 */ /* 0x000064000000000f */
[----:B01----:R-:W-:Y:S05]  /*0960*/  ENDCOLLECTIVE ;  /* 0x000000000000791b */ /* 0x003fea0003800000 */
.L_x_17:
[----:B------:R-:W-:Y:S02]  /*0970*/  IMAD.MOV.U32 R13, RZ, RZ, 0x1 ;  /* 0x00000001ff0d7424 */ /* 0x000fe400078e00ff */
[----:B------:R-:W-:-:S05]  /*0980*/  IMAD.MOV.U32 R6, RZ, RZ, R11 ;  /* 0x000000ffff067224 */ /* 0x000fca00078e000b */
[----:B------:R-:W-:-:S05]  /*0990*/  FMNMX R6, R7, R6, PT ;  /* 0x0000000607067209 */ /* 0x000fca0003800000 */
[----:B------:R-:W-:-:S07]  /*09a0*/  IMAD.MOV.U32 R2, RZ, RZ, R6 ;  /* 0x000000ffff027224 */ /* 0x000fce00078e0006 */
[----:B------:R-:W-:Y:S05]  /*09b0*/  WARPSYNC.COLLECTIVE R8, `(.L_x_18) ;  /* 0x0000000008087348 */ /* 0x000fea0003c00000 */
[----:B------:R0:W1:Y:S02]  /*09c0*/  SHFL.DOWN P0, R11, R2, R13, R15 ;  /* 0x0800000d020b7389 */ /* 0x000064000000000f */
[----:B01----:R-:W-:Y:S05]  /*09d0*/  ENDCOLLECTIVE ;  /* 0x000000000000791b */ /* 0x003fea0003800000 */
.L_x_18:
[----:B------:R-:W-:Y:S01]  /*09e0*/  IMAD.MOV.U32 R9, RZ, RZ, R11 ;  /* 0x000000ffff097224 */ /* 0x000fe200078e000b */
[----:B------:R-:W-:Y:S06]  /*09f0*/  BRA `(.L_x_19) ;  /* 0xfffffff800dc7947 */ /* 0x000fec000383ffff */
.L_x_13:
[----:B------:R-:W-:Y:S02]  /*0a00*/  IMAD.MOV.U32 R13, RZ, RZ, 0x10 ;  /* 0x00000010ff0d7424 */ /* 0x000fe400078e00ff */
[----:B------:R-:W-:Y:S02]  /*0a10*/  IMAD.MOV.U32 R15, RZ, RZ, 0x1f ;  /* 0x0000001fff0f7424 */ /* 0x000fe400078e00ff */
[----:B------:R-:W-:-:S07]  /*0a20*/  IMAD.MOV.U32 R8, RZ, RZ, -0x1 ;  /* 0xffffffffff087424 */ /* 0x000fce00078e00ff */
[----:B01----:R-:W-:Y:S05]  /*0a30*/  WARPSYNC.COLLECTIVE R8, `(.L_x_20) ;  /* 0x0000000008087348 */ /* 0x003fea0003c00000 */
[----:B-1----:R1:W2:Y:S02]  /*0a40*/  SHFL.DOWN P0, R11, R2, R13, R15 ;  /* 0x0800000d020b7389 */ /* 0x0022a4000000000f */
[----:B012---:R-:W-:Y:S05]  /*0a50*/  ENDCOLLECTIVE ;  /* 0x000000000000791b */ /* 0x007fea0003800000 */
.L_x_20:
[----:B------:R-:W-:Y:S02]  /*0a60*/  IMAD.MOV.U32 R13, RZ, RZ, 0x8 ;  /* 0x00000008ff0d7424 */ /* 0x000fe400078e00ff */
[----:B------:R-:W-:-:S05]  /*0a70*/  IMAD.MOV.U32 R7, RZ, RZ, R11 ;  /* 0x000000ffff077224 */ /* 0x000fca00078e000b */
[----:B------:R-:W-:-:S05]  /*0a80*/  FMNMX R7, R7, R2, !PT ;  /* 0x0000000207077209 */ /* 0x000fca0007800000 */
[----:B------:R-:W-:-:S07]  /*0a90*/  IMAD.MOV.U32 R2, RZ, RZ, R7 ;  /* 0x000000ffff027224 */ /* 0x000fce00078e0007 */
[----:B------:R-:W-:Y:S05]  /*0aa0*/  WARPSYNC.COLLECTIVE R8, `(.L_x_21) ;  /* 0x0000000008087348 */ /* 0x000fea0003c00000 */
[----:B------:R0:W1:Y:S02]  /*0ab0*/  SHFL.DOWN P0, R11, R2, R13, R15 ;  /* 0x0800000d020b7389 */ /* 0x000064000000000f */
[----:B01----:R-:W-:Y:S05]  /*0ac0*/  ENDCOLLECTIVE ;  /* 0x000000000000791b */ /* 0x003fea0003800000 */
.L_x_21:
[----:B------:R-:W-:Y:S02]  /*0ad0*/  IMAD.MOV.U32 R13, RZ, RZ, 0x4 ;  /* 0x00000004ff0d7424 */ /* 0x000fe400078e00ff */
[----:B------:R-:W-:-:S05]  /*0ae0*/  IMAD.MOV.U32 R4, RZ, RZ, R11 ;  /* 0x000000ffff047224 */ /* 0x000fca00078e000b */
[----:B------:R-:W-:-:S05]  /*0af0*/  FMNMX R4, R7, R4, !PT ;  /* 0x0000000407047209 */ /* 0x000fca0007800000 */
[----:B------:R-:W-:-:S07]  /*0b00*/  IMAD.MOV.U32 R2, RZ, RZ, R4 ;  /* 0x000000ffff027224 */ /* 0x000fce00078e0004 */
[----:B------:R-:W-:Y:S05]  /*0b10*/  WARPSYNC.COLLECTIVE R8, `(.L_x_22) ;  /* 0x0000000008087348 */ /* 0x000fea0003c00000 */
[----:B------:R0:W1:Y:S02]  /*0b20*/  SHFL.DOWN P0, R11, R2, R13, R15 ;  /* 0x0800000d020b7389 */ /* 0x000064000000000f */
[----:B01----:R-:W-:Y:S05]  /*0b30*/  ENDCOLLECTIVE ;  /* 0x000000000000791b */ /* 0x003fea0003800000 */
.L_x_22:
[----:B------:R-:W-:Y:S02]  /*0b40*/  IMAD.MOV.U32 R13, RZ, RZ, 0x2 ;  /* 0x00000002ff0d7424 */ /* 0x000fe400078e00ff */
[----:B------:R-:W-:-:S05]  /*0b50*/  IMAD.MOV.U32 R9, RZ, RZ, R11 ;  /* 0x000000ffff097224 */ /* 0x000fca00078e000b */
[----:B------:R-:W-:-:S05]  /*0b60*/  FMNMX R9, R4, R9, !PT ;  /* 0x0000000904097209 */ /* 0x000fca0007800000 */
[----:B------:R-:W-:-:S07]  /*0b70*/  IMAD.MOV.U32 R2, RZ, RZ, R9 ;  /* 0x000000ffff027224 */ /* 0x000fce00078e0009 */
[----:B------:R-:W-:Y:S05]  /*0b80*/  WARPSYNC.COLLECTIVE R8, `(.L_x_23) ;  /* 0x0000000008087348 */ /* 0x000fea0003c00000 */
[----:B------:R0:W1:Y:S02]  /*0b90*/  SHFL.DOWN P0, R11, R2, R13, R15 ;  /* 0x0800000d020b7389 */ /* 0x000064000000000f */
[----:B01----:R-:W-:Y:S05]  /*0ba0*/  ENDCOLLECTIVE ;  /* 0x000000000000791b */ /* 0x003fea0003800000 */
.L_x_23:
[----:B------:R-:W-:Y:S02]  /*0bb0*/  IMAD.MOV.U32 R13, RZ, RZ, 0x1 ;  /* 0x00000001ff0d7424 */ /* 0x000fe400078e00ff */
[----:B------:R-:W-:-:S05]  /*0bc0*/  IMAD.MOV.U32 R6, RZ, RZ, R11 ;  /* 0x000000ffff067224 */ /* 0x000fca00078e000b */
[----:B------:R-:W-:-:S05]  /*0bd0*/  FMNMX R6, R9, R6, !PT ;  /* 0x0000000609067209 */ /* 0x000fca0007800000 */
[----:B------:R-:W-:-:S07]  /*0be0*/  IMAD.MOV.U32 R2, RZ, RZ, R6 ;  /* 0x000000ffff027224 */ /* 0x000fce00078e0006 */
[----:B------:R-:W-:Y:S05]  /*0bf0*/  WARPSYNC.COLLECTIVE R8, `(.L_x_24) ;  /* 0x0000000008087348 */ /* 0x000fea0003c00000 */
[----:B------:R0:W1:Y:S02]  /*0c00*/  SHFL.DOWN P0, R11, R2, R13, R15 ;  /* 0x0800000d020b7389 */ /* 0x000064000000000f */
[----:B01----:R-:W-:Y:S05]  /*0c10*/  ENDCOLLECTIVE ;  /* 0x000000000000791b */ /* 0x003fea0003800000 */
.L_x_24:
[----:B------:R-:W-:Y:S05]  /*0c20*/  BRA `(.L_x_25) ;  /* 0xfffffff800c47947 */ /* 0x000fea000383ffff */
.L_x_26:
        /* <DEDUP_REMOVED lines=13> */
.L_x_44:


//--------------------- .text._Z18normalize_image_cuPfS_jPKfS1_ --------------------------
	.section	.text._Z18normalize_image_cuPfS_jPKfS1_,"ax",@progbits
	.align	128
        .global         _Z18normalize_image_cuPfS_jPKfS1_
        .type           _Z18normalize_image_cuPfS_jPKfS1_,@function
        .size           _Z18normalize_image_cuPfS_jPKfS1_,(.L_x_42 - _Z18normalize_image_cuPfS_jPKfS1_)
        .other          _Z18normalize_image_cuPfS_jPKfS1_,@"STO_CUDA_ENTRY STV_DEFAULT"
_Z18normalize_image_cuPfS_jPKfS1_:
.text._Z18normalize_image_cuPfS_jPKfS1_:
[----:B------:R-:W-:Y:S01]  /*0000*/  LDC R1, c[0x0][0x37c] ;  /* 0x0000df00ff017b82 */ /* 0x000fe20000000800 */
[----:B------:R-:W0:Y:S01]  /*0010*/  S2R R9, SR_CTAID.X ;  /* 0x0000000000097919 */ /* 0x000e220000002500 */
[----:B------:R-:W0:Y:S01]  /*0020*/  LDCU UR4, c[0x0][0x360] ;  /* 0x00006c00ff0477ac */ /* 0x000e220008000800 */
[----:B------:R-:W0:Y:S01]  /*0030*/  S2R R0, SR_TID.X ;  /* 0x0000000000007919 */ /* 0x000e220000002100 */
[----:B------:R-:W1:Y:S01]  /*0040*/  LDCU UR6, c[0x0][0x390] ;  /* 0x00007200ff0677ac */ /* 0x000e620008000800 */
[----:B------:R-:W2:Y:S01]  /*0050*/  LDCU UR5, c[0x0][0x370] ;  /* 0x00006e00ff0577ac */ /* 0x000ea20008000800 */
[----:B0-----:R-:W-:Y:S01]  /*0060*/  IMAD R9, R9, UR4, R0 ;  /* 0x0000000409097c24 */ /* 0x001fe2000f8e0200 */
[----:B--2---:R-:W-:-:S04]  /*0070*/  UIMAD UR4, UR4, UR5, URZ ;  /* 0x00000005040472a4 */ /* 0x004fc8000f8e02ff */
[----:B-1----:R-:W-:-:S13]  /*0080*/  ISETP.GE.U32.AND P0, PT, R9, UR6, PT ;  /* 0x0000000609007c0c */ /* 0x002fda000bf06070 */
[----:B------:R-:W-:Y:S05]  /*0090*/  @P0 EXIT ;  /* 0x000000000000094d */ /* 0x000fea0003800000 */
[----:B------:R-:W0:Y:S01]  /*00a0*/  LDC.64 R10, c[0x0][0x398] ;  /* 0x0000e600ff0a7b82 */ /* 0x000e220000000a00 */
[----:B------:R-:W0:Y:S01]  /*00b0*/  LDCU.64 UR6, c[0x0][0x358] ;  /* 0x00006b00ff0677ac */ /* 0x000e220008000a00 */
[----:B------:R-:W1:Y:S06]  /*00c0*/  LDCU UR5, c[0x0][0x390] ;  /* 0x00007200ff0577ac */ /* 0x000e6c0008000800 */
[----:B------:R-:W2:Y:S08]  /*00d0*/  LDC.64 R12, c[0x0][0x3a0] ;  /* 0x0000e800ff0c7b82 */ /* 0x000eb00000000a00 */
[----:B------:R-:W3:Y:S01]  /*00e0*/  LDC.64 R4, c[0x0][0x380] ;  /* 0x0000e000ff047b82 */ /* 0x000ee20000000a00 */
[----:B0-----:R-:W4:Y:S07]  /*00f0*/  LDG.E R2, desc[UR6][R10.64] ;  /* 0x000000060a027981 */ /* 0x001f2e000c1e1900 */
[----:B------:R-:W0:Y:S01]  /*0100*/  LDC.64 R6, c[0x0][0x388] ;  /* 0x0000e200ff067b82 */ /* 0x000e220000000a00 */
[----:B--2---:R-:W4:Y:S02]  /*0110*/  LDG.E R3, desc[UR6][R12.64] ;  /* 0x000000060c037981 */ /* 0x004f24000c1e1900 */
[----:B01-34-:R-:W-:-:S07]  /*0120*/  FADD R3, -R2, R3 ;  /* 0x0000000302037221 */ /* 0x01bfce0000000100 */
.L_x_29:
[----:B------:R-:W-:-:S06]  /*0130*/  IMAD.WIDE.U32 R12, R9, 0x4, R4 ;  /* 0x00000004090c7825 */ /* 0x000fcc00078e0004 */
[----:B------:R-:W2:Y:S01]  /*0140*/  LDG.E R13, desc[UR6][R12.64] ;  /* 0x000000060c0d7981 */ /* 0x000ea2000c1e1900 */
[----:B0-----:R-:W0:Y:S01]  /*0150*/  MUFU.RCP R8, R3 ;  /* 0x0000000300087308 */ /* 0x001e220000001000 */
[----:B------:R-:W-:Y:S01]  /*0160*/  BSSY.RECONVERGENT B0, `(.L_x_27) ;  /* 0x000000f000007945 */ /* 0x000fe20003800200 */
[----:B0-----:R-:W-:-:S04]  /*0170*/  FFMA R11, -R3, R8, 1 ;  /* 0x3f800000030b7423 */ /* 0x001fc80000000108 */
[----:B------:R-:W-:Y:S01]  /*0180*/  FFMA R15, R8, R11, R8 ;  /* 0x0000000b080f7223 */ /* 0x000fe20000000008 */
[----:B------:R-:W-:Y:S02]  /*0190*/  IMAD.MOV.U32 R11, RZ, RZ, R9 ;  /* 0x000000ffff0b7224 */ /* 0x000fe400078e0009 */
[----:B------:R-:W-:-:S05]  /*01a0*/  VIADD R9, R9, UR4 ;  /* 0x0000000409097c36 */ /* 0x000fca0008000000 */
[----:B------:R-:W-:Y:S01]  /*01b0*/  ISETP.GE.U32.AND P2, PT, R9, UR5, PT ;  /* 0x0000000509007c0c */ /* 0x000fe2000bf46070 */
[----:B--2---:R-:W-:-:S04]  /*01c0*/  FADD R0, -R2, R13 ;  /* 0x0000000d02007221 */ /* 0x004fc80000000100 */
[----:B------:R-:W0:Y:S01]  /*01d0*/  FCHK P0, R0, R3 ;  /* 0x0000000300007302 */ /* 0x000e220000000000 */
[----:B------:R-:W-:-:S04]  /*01e0*/  FFMA R8, R0, R15, RZ ;  /* 0x0000000f00087223 */ /* 0x000fc800000000ff */
[----:B------:R-:W-:-:S04]  /*01f0*/  FFMA R10, -R3, R8, R0 ;  /* 0x00000008030a7223 */ /* 0x000fc80000000100 */
[----:B------:R-:W-:Y:S01]  /*0200*/  FFMA R15, R15, R10, R8 ;  /* 0x0000000a0f0f7223 */ /* 0x000fe20000000008 */
[----:B0-----:R-:W-:Y:S06]  /*0210*/  @!P0 BRA `(.L_x_28) ;  /* 0x00000000000c8947 */ /* 0x001fec0003800000 */
[----:B------:R-:W-:-:S07]  /*0220*/  MOV R8, 0x240 ;  /* 0x0000024000087802 */ /* 0x000fce0000000f00 */
[----:B------:R-:W-:Y:S05]  /*0230*/  CALL.REL.NOINC `($__internal_0_$__cuda_sm3x_div_rn_noftz_f32_slowpath) ;  /* 0x0000000000187944 */ /* 0x000fea0003c00000 */
[----:B------:R-:W-:-:S07]  /*0240*/  IMAD.MOV.U32 R15, RZ, RZ, R0 ;  /* 0x000000ffff0f7224 */ /* 0x000fce00078e0000 */
.L_x_28:
[----:B------:R-:W-:Y:S05]  /*0250*/  BSYNC.RECONVERGENT B0 ;  /* 0x0000000000007941 */ /* 0x000fea0003800200 */
.L_x_27:
[----:B------:R-:W-:-:S05]  /*0260*/  IMAD.WIDE.U32 R10, R11, 0x4, R6 ;  /* 0x000000040b0a7825 */ /* 0x000fca00078e0006 */
[----:B------:R0:W-:Y:S01]  /*0270*/  STG.E desc[UR6][R10.64], R15 ;  /* 0x0000000f0a007986 */ /* 0x0001e2000c101906 */
[----:B------:R-:W-:Y:S05]  /*0280*/  @!P2 BRA `(.L_x_29) ;  /* 0xfffffffc00a8a947 */ /* 0x000fea000383ffff */
[----:B------:R-:W-:Y:S05]  /*0290*/  EXIT ;  /* 0x000000000000794d */ /* 0x000fea0003800000 */
        .weak           $__internal_0_$__cuda_sm3x_div_rn_noftz_f32_slowpath
        .type           $__internal_0_$__cuda_sm3x_div_rn_noftz_f32_slowpath,@function
        .size           $__internal_0_$__cuda_sm3x_div_rn_noftz_f32_slowpath,(.L_x_42 - $__internal_0_$__cuda_sm3x_div_rn_noftz_f32_slowpath)
$__internal_0_$__cuda_sm3x_div_rn_noftz_f32_slowpath:
[--C-:B------:R-:W-:Y:S01]  /*02a0*/  SHF.R.U32.HI R12, RZ, 0x17, R3.reuse ;  /* 0x00000017ff0c7819 */ /* 0x100fe20000011603 */
[----:B------:R-:W-:Y:S01]  /*02b0*/  BSSY.RECONVERGENT B1, `(.L_x_30) ;  /* 0x0000064000017945 */ /* 0x000fe20003800200 */
[--C-:B------:R-:W-:Y:S01]  /*02c0*/  SHF.R.U32.HI R10, RZ, 0x17, R0.reuse ;  /* 0x00000017ff0a7819 */ /* 0x100fe20000011600 */
[----:B------:R-:W-:Y:S01]  /*02d0*/  IMAD.MOV.U32 R13, RZ, RZ, R0 ;  /* 0x000000ffff0d7224 */ /* 0x000fe200078e0000 */
[----:B------:R-:W-:Y:S01]  /*02e0*/  LOP3.LUT R12, R12, 0xff, RZ, 0xc0, !PT ;  /* 0x000000ff0c0c7812 */ /* 0x000fe200078ec0ff */
[----:B------:R-:W-:Y:S01]  /*02f0*/  IMAD.MOV.U32 R14, RZ, RZ, R3 ;  /* 0x000000ffff0e7224 */ /* 0x000fe200078e0003 */
[----:B------:R-:W-:-:S03]  /*0300*/  LOP3.LUT R18, R10, 0xff, RZ, 0xc0, !PT ;  /* 0x000000ff0a127812 */ /* 0x000fc600078ec0ff */
[----:B------:R-:W-:Y:S02]  /*0310*/  VIADD R15, R12, 0xffffffff ;  /* 0xffffffff0c0f7836 */ /* 0x000fe40000000000 */
[----:B------:R-:W-:-:S03]  /*0320*/  VIADD R16, R18, 0xffffffff ;  /* 0xffffffff12107836 */ /* 0x000fc60000000000 */
[----:B------:R-:W-:-:S04]  /*0330*/  ISETP.GT.U32.AND P0, PT, R15, 0xfd, PT ;  /* 0x000000fd0f00780c */ /* 0x000fc80003f04070 */
[----:B------:R-:W-:-:S13]  /*0340*/  ISETP.GT.U32.OR P0, PT, R16, 0xfd, P0 ;  /* 0x000000fd1000780c */ /* 0x000fda0000704470 */
[----:B------:R-:W-:Y:S01]  /*0350*/  @!P0 IMAD.MOV.U32 R10, RZ, RZ, RZ ;  /* 0x000000ffff0a8224 */ /* 0x000fe200078e00ff */
[----:B------:R-:W-:Y:S06]  /*0360*/  @!P0 BRA `(.L_x_31) ;  /* 0x00000000005c8947 */ /* 0x000fec0003800000 */
[----:B------:R-:W-:Y:S02]  /*0370*/  FSETP.GTU.FTZ.AND P1, PT, |R3|, +INF , PT ;  /* 0x7f8000000300780b */ /* 0x000fe40003f3c200 */
[----:B------:R-:W-:-:S04]  /*0380*/  FSETP.GTU.FTZ.AND P0, PT, |R0|, +INF , PT ;  /* 0x7f8000000000780b */ /* 0x000fc80003f1c200 */
[----:B------:R-:W-:-:S13]  /*0390*/  PLOP3.LUT P0, PT, P0, P1, PT, 0xf8, 0x8f ;  /* 0x00000000008f781c */ /* 0x000fda0000703f70 */
[----:B------:R-:W-:Y:S05]  /*03a0*/  @P0 BRA `(.L_x_32) ;  /* 0x00000004004c0947 */ /* 0x000fea0003800000 */
[----:B------:R-:W-:-:S13]  /*03b0*/  LOP3.LUT P0, RZ, R14, 0x7fffffff, R13, 0xc8, !PT ;  /* 0x7fffffff0eff7812 */ /* 0x000fda000780c80d */
[----:B------:R-:W-:Y:S05]  /*03c0*/  @!P0 BRA `(.L_x_33) ;  /* 0x00000004003c8947 */ /* 0x000fea0003800000 */
[C---:B------:R-:W-:Y:S02]  /*03d0*/  FSETP.NEU.FTZ.AND P3, PT, |R0|.reuse, +INF , PT ;  /* 0x7f8000000000780b */ /* 0x040fe40003f7d200 */
[----:B------:R-:W-:Y:S02]  /*03e0*/  FSETP.NEU.FTZ.AND P1, PT, |R3|, +INF , PT ;  /* 0x7f8000000300780b */ /* 0x000fe40003f3d200 */
[----:B------:R-:W-:-:S11]  /*03f0*/  FSETP.NEU.FTZ.AND P0, PT, |R0|, +INF , PT ;  /* 0x7f8000000000780b */ /* 0x000fd60003f1d200 */
[----:B------:R-:W-:Y:S05]  /*0400*/  @!P1 BRA !P3, `(.L_x_33) ;  /* 0x00000004002c9947 */ /* 0x000fea0005800000 */
[----:B------:R-:W-:-:S04]  /*0410*/  LOP3.LUT P3, RZ, R13, 0x7fffffff, RZ, 0xc0, !PT ;  /* 0x7fffffff0dff7812 */ /* 0x000fc8000786c0ff */
[----:B------:R-:W-:-:S13]  /*0420*/  PLOP3.LUT P1, PT, P1, P3, PT, 0x2f, 0xf2 ;  /* 0x0000000000f2781c */ /* 0x000fda0000f26577 */
[----:B------:R-:W-:Y:S05]  /*0430*/  @P1 BRA `(.L_x_34) ;  /* 0x0000000400181947 */ /* 0x000fea0003800000 */
[----:B------:R-:W-:-:S04]  /*0440*/  LOP3.LUT P1, RZ, R14, 0x7fffffff, RZ, 0xc0, !PT ;  /* 0x7fffffff0eff7812 */ /* 0x000fc8000782c0ff */
[----:B------:R-:W-:-:S13]  /*0450*/  PLOP3.LUT P0, PT, P0, P1, PT, 0x2f, 0xf2 ;  /* 0x0000000000f2781c */ /* 0x000fda0000702577 */
[----:B------:R-:W-:Y:S05]  /*0460*/  @P0 BRA `(.L_x_35) ;  /* 0x0000000400000947 */ /* 0x000fea0003800000 */
[----:B------:R-:W-:Y:S02]  /*0470*/  ISETP.GE.AND P0, PT, R16, RZ, PT ;  /* 0x000000ff1000720c */ /* 0x000fe40003f06270 */
[----:B------:R-:W-:-:S11]  /*0480*/  ISETP.GE.AND P1, PT, R15, RZ, PT ;  /* 0x000000ff0f00720c */ /* 0x000fd60003f26270 */
[----:B------:R-:W-:Y:S02]  /*0490*/  @P0 IMAD.MOV.U32 R10, RZ, RZ, RZ ;  /* 0x000000ffff0a0224 */ /* 0x000fe400078e00ff */
[----:B------:R-:W-:Y:S01]  /*04a0*/  @!P0 FFMA R13, R0, 1.84467440737095516160e+19, RZ ;  /* 0x5f800000000d8823 */ /* 0x000fe200000000ff */
[----:B------:R-:W-:Y:S02]  /*04b0*/  @!P0 IMAD.MOV.U32 R10, RZ, RZ, -0x40 ;  /* 0xffffffc0ff0a8424 */ /* 0x000fe400078e00ff */
[----:B------:R-:W-:Y:S02]  /*04c0*/  @!P1 FFMA R14, R3, 1.84467440737095516160e+19, RZ ;  /* 0x5f800000030e9823 */ /* 0x000fe400000000ff */
[----:B------:R-:W-:-:S07]  /*04d0*/  @!P1 VIADD R10, R10, 0x40 ;  /* 0x000000400a0a9836 */ /* 0x000fce0000000000 */
.L_x_31:
[----:B------:R-:W-:Y:S01]  /*04e0*/  LEA R15, R12, 0xc0800000, 0x17 ;  /* 0xc08000000c0f7811 */ /* 0x000fe200078eb8ff */
[----:B------:R-:W-:Y:S04]  /*04f0*/  BSSY.RECONVERGENT B2, `(.L_x_36) ;  /* 0x0000036000027945 */ /* 0x000fe80003800200 */
[----:B------:R-:W-:Y:S02]  /*0500*/  IMAD.IADD R15, R14, 0x1, -R15 ;  /* 0x000000010e0f7824 */ /* 0x000fe400078e0a0f */
[----:B------:R-:W-:Y:S02]  /*0510*/  VIADD R14, R18, 0xffffff81 ;  /* 0xffffff81120e7836 */ /* 0x000fe40000000000 */
[----:B------:R-:W0:Y:S01]  /*0520*/  MUFU.RCP R16, R15 ;  /* 0x0000000f00107308 */ /* 0x000e220000001000 */
[----:B------:R-:W-:Y:S01]  /*0530*/  FADD.FTZ R17, -R15, -RZ ;  /* 0x800000ff0f117221 */ /* 0x000fe20000010100 */
[----:B------:R-:W-:-:S03]  /*0540*/  IMAD R0, R14, -0x800000, R13 ;  /* 0xff8000000e007824 */ /* 0x000fc600078e020d */
[----:B0-----:R-:W-:-:S04]  /*0550*/  FFMA R19, R16, R17, 1 ;  /* 0x3f80000010137423 */ /* 0x001fc80000000011 */
[----:B------:R-:W-:-:S04]  /*0560*/  FFMA R18, R16, R19, R16 ;  /* 0x0000001310127223 */ /* 0x000fc80000000010 */
[----:B------:R-:W-:-:S04]  /*0570*/  FFMA R13, R0, R18, RZ ;  /* 0x00000012000d7223 */ /* 0x000fc800000000ff */
[----:B------:R-:W-:-:S04]  /*0580*/  FFMA R16, R17, R13, R0 ;  /* 0x0000000d11107223 */ /* 0x000fc80000000000 */
[----:B------:R-:W-:Y:S01]  /*0590*/  FFMA R19, R18, R16, R13 ;  /* 0x0000001012137223 */ /* 0x000fe2000000000d */
[----:B------:R-:W-:-:S03]  /*05a0*/  IADD3 R13, PT, PT, R14, 0x7f, -R12 ;  /* 0x0000007f0e0d7810 */ /* 0x000fc60007ffe80c */
[----:B------:R-:W-:Y:S02]  /*05b0*/  FFMA R16, R17, R19, R0 ;  /* 0x0000001311107223 */ /* 0x000fe40000000000 */
[----:B------:R-:W-:Y:S02]  /*05c0*/  IMAD.IADD R13, R13, 0x1, R10 ;  /* 0x000000010d0d7824 */ /* 0x000fe400078e020a */
[----:B------:R-:W-:-:S05]  /*05d0*/  FFMA R0, R18, R16, R19 ;  /* 0x0000001012007223 */ /* 0x000fca0000000013 */
[----:B------:R-:W-:-:S04]  /*05e0*/  SHF.R.U32.HI R12, RZ, 0x17, R0 ;  /* 0x00000017ff0c7819 */ /* 0x000fc80000011600 */
[----:B------:R-:W-:-:S05]  /*05f0*/  LOP3.LUT R12, R12, 0xff, RZ, 0xc0, !PT ;  /* 0x000000ff0c0c7812 */ /* 0x000fca00078ec0ff */
[----:B------:R-:W-:-:S04]  /*0600*/  IMAD.IADD R14, R12, 0x1, R13 ;  /* 0x000000010c0e7824 */ /* 0x000fc800078e020d */
[----:B------:R-:W-:-:S05]  /*0610*/  VIADD R10, R14, 0xffffffff ;  /* 0xffffffff0e0a7836 */ /* 0x000fca0000000000 */
[----:B------:R-:W-:-:S13]  /*0620*/  ISETP.GE.U32.AND P0, PT, R10, 0xfe, PT ;  /* 0x000000fe0a00780c */ /* 0x000fda0003f06070 */
[----:B------:R-:W-:Y:S05]  /*0630*/  @!P0 BRA `(.L_x_37) ;  /* 0x0000000000808947 */ /* 0x000fea0003800000 */
[----:B------:R-:W-:-:S13]  /*0640*/  ISETP.GT.AND P0, PT, R14, 0xfe, PT ;  /* 0x000000fe0e00780c */ /* 0x000fda0003f04270 */
[----:B------:R-:W-:Y:S05]  /*0650*/  @P0 BRA `(.L_x_38) ;  /* 0x00000000006c0947 */ /* 0x000fea0003800000 */
[----:B------:R-:W-:-:S13]  /*0660*/  ISETP.GE.AND P0, PT, R14, 0x1, PT ;  /* 0x000000010e00780c */ /* 0x000fda0003f06270 */
[----:B------:R-:W-:Y:S05]  /*0670*/  @P0 BRA `(.L_x_39) ;  /* 0x0000000000740947 */ /* 0x000fea0003800000 */
[----:B------:R-:W-:Y:S02]  /*0680*/  ISETP.GE.AND P0, PT, R14, -0x18, PT ;  /* 0xffffffe80e00780c */ /* 0x000fe40003f06270 */
[----:B------:R-:W-:-:S11]  /*0690*/  LOP3.LUT R0, R0, 0x80000000, RZ, 0xc0, !PT ;  /* 0x8000000000007812 */ /* 0x000fd600078ec0ff */
[----:B------:R-:W-:Y:S05]  /*06a0*/  @!P0 BRA `(.L_x_39) ;  /* 0x0000000000688947 */ /* 0x000fea0003800000 */
[-CC-:B------:R-:W-:Y:S01]  /*06b0*/  FFMA.RZ R10, R18, R16.reuse, R19.reuse ;  /* 0x00000010120a7223 */ /* 0x180fe2000000c013 */
[----:B------:R-:W-:Y:S02]  /*06c0*/  VIADD R15, R14, 0x20 ;  /* 0x000000200e0f7836 */ /* 0x000fe40000000000 */
[-CC-:B------:R-:W-:Y:S01]  /*06d0*/  FFMA.RM R13, R18, R16.reuse, R19.reuse ;  /* 0x00000010120d7223 */ /* 0x180fe20000004013 */
[----:B------:R-:W-:Y:S02]  /*06e0*/  ISETP.NE.AND P3, PT, R14, RZ, PT ;  /* 0x000000ff0e00720c */ /* 0x000fe40003f65270 */
[----:B------:R-:W-:Y:S01]  /*06f0*/  LOP3.LUT R12, R10, 0x7fffff, RZ, 0xc0, !PT ;  /* 0x007fffff0a0c7812 */ /* 0x000fe200078ec0ff */
[----:B------:R-:W-:Y:S01]  /*0700*/  FFMA.RP R10, R18, R16, R19 ;  /* 0x00000010120a7223 */ /* 0x000fe20000008013 */
[----:B------:R-:W-:Y:S01]  /*0710*/  ISETP.NE.AND P1, PT, R14, RZ, PT ;  /* 0x000000ff0e00720c */ /* 0x000fe20003f25270 */
[----:B------:R-:W-:Y:S01]  /*0720*/  IMAD.MOV R14, RZ, RZ, -R14 ;  /* 0x000000ffff0e7224 */ /* 0x000fe200078e0a0e */
[----:B------:R-:W-:-:S02]  /*0730*/  LOP3.LUT R12, R12, 0x800000, RZ, 0xfc, !PT ;  /* 0x008000000c0c7812 */ /* 0x000fc400078efcff */
[----:B------:R-:W-:Y:S02]  /*0740*/  FSETP.NEU.FTZ.AND P0, PT, R10, R13, PT ;  /* 0x0000000d0a00720b */ /* 0x000fe40003f1d000 */
[----:B------:R-:W-:Y:S02]  /*0750*/  SHF.L.U32 R15, R12, R15, RZ ;  /* 0x0000000f0c0f7219 */ /* 0x000fe400000006ff */
[----:B------:R-:W-:Y:S02]  /*0760*/  SEL R13, R14, RZ, P3 ;  /* 0x000000ff0e0d7207 */ /* 0x000fe40001800000 */
[----:B------:R-:W-:Y:S02]  /*0770*/  ISETP.NE.AND P1, PT, R15, RZ, P1 ;  /* 0x000000ff0f00720c */ /* 0x000fe40000f25270 */
[----:B------:R-:W-:Y:S02]  /*0780*/  SHF.R.U32.HI R13, RZ, R13, R12 ;  /* 0x0000000dff0d7219 */ /* 0x000fe4000001160c */
[----:B------:R-:W-:-:S02]  /*0790*/  PLOP3.LUT P0, PT, P0, P1, PT, 0xf8, 0x8f ;  /* 0x00000000008f781c */ /* 0x000fc40000703f70 */
[----:B------:R-:W-:Y:S02]  /*07a0*/  SHF.R.U32.HI R15, RZ, 0x1, R13 ;  /* 0x00000001ff0f7819 */ /* 0x000fe4000001160d */
[----:B------:R-:W-:-:S04]  /*07b0*/  SEL R10, RZ, 0x1, !P0 ;  /* 0x00000001ff0a7807 */ /* 0x000fc80004000000 */
[----:B------:R-:W-:-:S04]  /*07c0*/  LOP3.LUT R10, R10, 0x1, R15, 0xf8, !PT ;  /* 0x000000010a0a7812 */ /* 0x000fc800078ef80f */
[----:B------:R-:W-:-:S05]  /*07d0*/  LOP3.LUT R10, R10, R13, RZ, 0xc0, !PT ;  /* 0x0000000d0a0a7212 */ /* 0x000fca00078ec0ff */
[----:B------:R-:W-:-:S05]  /*07e0*/  IMAD.IADD R15, R15, 0x1, R10 ;  /* 0x000000010f0f7824 */ /* 0x000fca00078e020a */
[----:B------:R-:W-:Y:S01]  /*07f0*/  LOP3.LUT R0, R15, R0, RZ, 0xfc, !PT ;  /* 0x000000000f007212 */ /* 0x000fe200078efcff */
[----:B------:R-:W-:Y:S06]  /*0800*/  BRA `(.L_x_39) ;  /* 0x0000000000107947 */ /* 0x000fec0003800000 */
.L_x_38:
[----:B------:R-:W-:-:S04]  /*0810*/  LOP3.LUT R0, R0, 0x80000000, RZ, 0xc0, !PT ;  /* 0x8000000000007812 */ /* 0x000fc800078ec0ff */
[----:B------:R-:W-:Y:S01]  /*0820*/  LOP3.LUT R0, R0, 0x7f800000, RZ, 0xfc, !PT ;  /* 0x7f80000000007812 */ /* 0x000fe200078efcff */
[----:B------:R-:W-:Y:S06]  /*0830*/  BRA `(.L_x_39) ;  /* 0x0000000000047947 */ /* 0x000fec0003800000 */
.L_x_37:
[----:B------:R-:W-:-:S07]  /*0840*/  IMAD R0, R13, 0x800000, R0 ;  /* 0x008000000d007824 */ /* 0x000fce00078e0200 */
.L_x_39:
[----:B------:R-:W-:Y:S05]  /*0850*/  BSYNC.RECONVERGENT B2 ;  /* 0x0000000000027941 */ /* 0x000fea0003800200 */
.L_x_36:
[----:B------:R-:W-:Y:S05]  /*0860*/  BRA `(.L_x_40) ;  /* 0x0000000000207947 */ /* 0x000fea0003800000 */
.L_x_35:
[----:B------:R-:W-:-:S04]  /*0870*/  LOP3.LUT R0, R14, 0x80000000, R13, 0x48, !PT ;  /* 0x800000000e007812 */ /* 0x000fc800078e480d */
[----:B------:R-:W-:Y:S01]  /*0880*/  LOP3.LUT R0, R0, 0x7f800000, RZ, 0xfc, !PT ;  /* 0x7f80000000007812 */ /* 0x000fe200078efcff */
[----:B------:R-:W-:Y:S06]  /*0890*/  BRA `(.L_x_40) ;  /* 0x0000000000147947 */ /* 0x000fec0003800000 */
.L_x_34:
[----:B------:R-:W-:Y:S01]  /*08a0*/  LOP3.LUT R0, R14, 0x80000000, R13, 0x48, !PT ;  /* 0x800000000e007812 */ /* 0x000fe200078e480d */
[----:B------:R-:W-:Y:S06]  /*08b0*/  BRA `(.L_x_40) ;  /* 0x00000000000c7947 */ /* 0x000fec0003800000 */
.L_x_33:
[----:B------:R-:W0:Y:S01]  /*08c0*/  MUFU.RSQ R0, -QNAN ;  /* 0xffc0000000007908 */ /* 0x000e220000001400 */
[----:B------:R-:W-:Y:S05]  /*08d0*/  BRA `(.L_x_40) ;  /* 0x0000000000047947 */ /* 0x000fea0003800000 */
.L_x_32:
[----:B------:R-:W-:-:S07]  /*08e0*/  FADD.FTZ R0, R0, R3 ;  /* 0x0000000300007221 */ /* 0x000fce0000010000 */
.L_x_40:
[----:B------:R-:W-:Y:S05]  /*08f0*/  BSYNC.RECONVERGENT B1 ;  /* 0x0000000000017941 */ /* 0x000fea0003800200 */
.L_x_30:
[----:B------:R-:W-:Y:S02]  /*0900*/  IMAD.MOV.U32 R12, RZ, RZ, R8 ;  /* 0x000000ffff0c7224 */ /* 0x000fe400078e0008 */
[----:B------:R-:W-:-:S04]  /*0910*/  IMAD.MOV.U32 R13, RZ, RZ, 0x0 ;  /* 0x00000000ff0d7424 */ /* 0x000fc800078e00ff */
[----:B0-----:R-:W-:Y:S05]  /*0920*/  RET.REL.NODEC R12 `(_Z18normalize_image_cuPfS_jPKfS1_) ;  /* 0xfffffff40cb47950 */ /* 0x001fea0003c3ffff */
.L_x_41:
        /* <DEDUP_REMOVED lines=13> */
.L_x_42:


//--------------------- .nv.shared.reserved.0     --------------------------
	.section	.nv.shared.reserved.0,"aw",@nobits
	.weak		__nv_reservedSMEM_offset_0_alias
	.size		__nv_reservedSMEM_offset_0_alias, 0, 64
	.other		__nv_reservedSMEM_offset_0_alias,@"STO_CUDA_RESERVED_SHARED STV_DEFAULT"
__nv_reservedSMEM_offset_0_alias:
	.zero		0
	.zero		64


//--------------------- .nv.shared._Z15image_minmax_cuILj16EEvPKfjPf --------------------------
	.section	.nv.shared._Z15image_minmax_cuILj16EEvPKfjPf,"aw",@nobits
	.sectionflags	@""
	.align	4
.nv.shared._Z15image_minmax_cuILj16EEvPKfjPf:
	.zero		1152


//--------------------- .nv.constant0._Z14warp_minmax_cuILj64EEvPKfPf --------------------------
	.section	.nv.constant0._Z14warp_minmax_cuILj64EEvPKfPf,"a",@progbits
	.sectionflags	@""
	.align	4
.nv.constant0._Z14warp_minmax_cuILj64EEvPKfPf:
	.zero		912


//--------------------- .nv.constant0._Z15image_minmax_cuILj16EEvPKfjPf --------------------------
	.section	.nv.constant0._Z15image_minmax_cuILj16EEvPKfjPf,"a",@progbits
	.sectionflags	@""
	.align	4
.nv.constant0._Z15image_minmax_cuILj16EEvPKfjPf:
	.zero		920


//--------------------- .nv.constant0._Z18normalize_image_cuPfS_jPKfS1_ --------------------------
	.section	.nv.constant0._Z18normalize_image_cuPfS_jPKfS1_,"a",@progbits
	.sectionflags	@""
	.align	4
.nv.constant0._Z18normalize_image_cuPfS_jPKfS1_:
	.zero		936


//--------------------- SYMBOLS --------------------------

	.type		.nv.reservedSmem.offset0,@object
	.size		.nv.reservedSmem.offset0,0x4
	.type		.nv.reservedSmem.cap,@object
	.size		.nv.reservedSmem.cap,0x4
